//
// Generated by NVIDIA NVVM Compiler
//
// Compiler Build ID: CL-36424714
// Cuda compilation tools, release 13.0, V13.0.88
// Based on NVVM 20.0.0
//

.version 9.0
.target sm_100
.address_size 64

	// .globl	_Z11rope_kernelPfS_iiii
.global .align 4 .b8 __cudart_i2opi_f[24] = {65, 144, 67, 60, 153, 149, 98, 219, 192, 221, 52, 245, 209, 87, 39, 252, 41, 21, 68, 78, 110, 131, 249, 162};

.visible .entry _Z11rope_kernelPfS_iiii(
	.param .u64 .ptr .align 1 _Z11rope_kernelPfS_iiii_param_0,
	.param .u64 .ptr .align 1 _Z11rope_kernelPfS_iiii_param_1,
	.param .u32 _Z11rope_kernelPfS_iiii_param_2,
	.param .u32 _Z11rope_kernelPfS_iiii_param_3,
	.param .u32 _Z11rope_kernelPfS_iiii_param_4,
	.param .u32 _Z11rope_kernelPfS_iiii_param_5
)
{
	.local .align 4 .b8 	__local_depot0[28];
	.reg .b64 	%SP;
	.reg .b64 	%SPL;
	.reg .pred 	%p<25>;
	.reg .b32 	%r<107>;
	.reg .b32 	%f<110>;
	.reg .b64 	%rd<49>;
	.reg .b64 	%fd<5>;

	mov.u64 	%SPL, __local_depot0;
	ld.param.u64 	%rd16, [_Z11rope_kernelPfS_iiii_param_1];
	ld.param.u32 	%r36, [_Z11rope_kernelPfS_iiii_param_2];
	ld.param.u32 	%r33, [_Z11rope_kernelPfS_iiii_param_3];
	ld.param.u32 	%r34, [_Z11rope_kernelPfS_iiii_param_4];
	ld.param.u32 	%r35, [_Z11rope_kernelPfS_iiii_param_5];
	add.u64 	%rd1, %SPL, 0;
	add.u64 	%rd2, %SPL, 0;
	mov.u32 	%r37, %ctaid.x;
	mov.u32 	%r38, %ntid.x;
	mov.u32 	%r39, %tid.x;
	mad.lo.s32 	%r1, %r37, %r38, %r39;
	mul.lo.s32 	%r40, %r33, %r36;
	mul.lo.s32 	%r41, %r40, %r34;
	setp.ge.s32 	%p1, %r1, %r41;
	@%p1 bra 	$L__BB0_23;
	mul.lo.s32 	%r42, %r34, %r33;
	div.s32 	%r43, %r1, %r42;
	div.s32 	%r44, %r1, %r34;
	rem.s32 	%r2, %r44, %r33;
	mul.lo.s32 	%r45, %r44, %r34;
	sub.s32 	%r46, %r1, %r45;
	mad.lo.s32 	%r47, %r43, %r33, %r2;
	mad.lo.s32 	%r48, %r47, %r34, %r46;
	mul.lo.s32 	%r3, %r48, %r35;
	setp.lt.s32 	%p2, %r35, 1;
	@%p2 bra 	$L__BB0_23;
	cvt.rn.f32.u32 	%f1, %r35;
	mov.f32 	%f19, 0fB0D40000;
	mov.f32 	%f20, 0f3EE68EBF;
	mul.rn.f32 	%f21, %f20, %f19;
	mov.f32 	%f22, 0f3D21D42E;
	mov.f32 	%f23, 0f3DF7B084;
	mul.rn.f32 	%f24, %f23, %f22;
	fma.rn.f32 	%f25, %f21, 0f3FB8AA3B, 0f34C28212;
	fma.rn.f32 	%f26, 0f3E4B8A05, 0f32A55E34, %f25;
	mul.f32 	%f27, %f24, 0f40400000;
	fma.rn.f32 	%f28, %f27, %f21, %f26;
	fma.rn.f32 	%f29, %f24, 0f3E4B8A05, %f28;
	mov.f32 	%f30, 0f41549694;
	add.rn.f32 	%f2, %f30, %f29;
	mov.f32 	%f31, 0fC1549694;
	add.rn.f32 	%f32, %f2, %f31;
	neg.f32 	%f33, %f32;
	add.rn.f32 	%f3, %f29, %f33;
	cvt.rn.f32.s32 	%f4, %r2;
	cvt.s64.s32 	%rd3, %r3;
	cvta.to.global.u64 	%rd4, %rd16;
	mov.b32 	%r98, 0;
	mov.u64 	%rd29, __cudart_i2opi_f;
$L__BB0_3:
	cvt.rn.f32.u32 	%f35, %r98;
	div.rn.f32 	%f5, %f35, %f1;
	setp.eq.f32 	%p3, %f5, 0f00000000;
	mov.f32 	%f107, 0f3F800000;
	@%p3 bra 	$L__BB0_6;
	mul.rn.f32 	%f36, %f2, %f5;
	cvt.rni.f32.f32 	%f37, %f36;
	sub.f32 	%f38, %f36, %f37;
	neg.f32 	%f39, %f36;
	fma.rn.f32 	%f40, %f2, %f5, %f39;
	fma.rn.f32 	%f41, %f3, %f5, %f40;
	add.f32 	%f42, %f38, %f41;
	setp.gt.f32 	%p4, %f37, 0f00000000;
	selp.b32 	%r50, 0, -2097152000, %p4;
	abs.f32 	%f43, %f5;
	setp.num.f32 	%p5, %f43, %f43;
	setp.lt.f32 	%p6, %f36, 0f00000000;
	selp.f32 	%f44, 0f00000000, 0f7F800000, %p6;
	abs.f32 	%f45, %f36;
	setp.gt.f32 	%p7, %f45, 0f43180000;
	cvt.rzi.s32.f32 	%r51, %f37;
	shl.b32 	%r52, %r51, 23;
	sub.s32 	%r53, %r52, %r50;
	mov.b32 	%f46, %r53;
	add.s32 	%r54, %r50, 2130706432;
	mov.b32 	%f47, %r54;
	fma.rn.f32 	%f48, %f42, 0f391FCB8E, 0f3AAF85ED;
	fma.rn.f32 	%f49, %f48, %f42, 0f3C1D9856;
	fma.rn.f32 	%f50, %f49, %f42, 0f3D6357BB;
	fma.rn.f32 	%f51, %f50, %f42, 0f3E75FDEC;
	fma.rn.f32 	%f52, %f51, %f42, 0f3F317218;
	fma.rn.f32 	%f53, %f52, %f42, 0f3F800000;
	mul.f32 	%f54, %f53, %f47;
	mul.f32 	%f55, %f54, %f46;
	selp.f32 	%f107, %f44, %f55, %p7;
	@%p5 bra 	$L__BB0_6;
	mov.f32 	%f56, 0f461C4000;
	add.rn.f32 	%f107, %f56, %f5;
$L__BB0_6:
	rcp.rn.f32 	%f57, %f107;
	mul.f32 	%f9, %f57, %f4;
	mul.f32 	%f58, %f9, 0f3F22F983;
	cvt.rni.s32.f32 	%r106, %f58;
	cvt.rn.f32.s32 	%f59, %r106;
	fma.rn.f32 	%f60, %f59, 0fBFC90FDA, %f9;
	fma.rn.f32 	%f61, %f59, 0fB3A22168, %f60;
	fma.rn.f32 	%f109, %f59, 0fA7C234C5, %f61;
	abs.f32 	%f11, %f9;
	setp.ltu.f32 	%p8, %f11, 0f47CE4780;
	mov.u32 	%r102, %r106;
	mov.f32 	%f108, %f109;
	@%p8 bra 	$L__BB0_14;
	setp.neu.f32 	%p9, %f11, 0f7F800000;
	@%p9 bra 	$L__BB0_9;
	mov.f32 	%f64, 0f00000000;
	mul.rn.f32 	%f108, %f9, %f64;
	mov.b32 	%r102, 0;
	bra.uni 	$L__BB0_14;
$L__BB0_9:
	mov.b32 	%r6, %f9;
	shl.b32 	%r56, %r6, 8;
	or.b32  	%r7, %r56, -2147483648;
	mov.b64 	%rd47, 0;
	mov.b32 	%r99, 0;
	mov.u64 	%rd45, %rd29;
	mov.u64 	%rd46, %rd2;
$L__BB0_10:
	.pragma "nounroll";
	ld.global.nc.u32 	%r57, [%rd45];
	mad.wide.u32 	%rd21, %r57, %r7, %rd47;
	shr.u64 	%rd47, %rd21, 32;
	st.local.u32 	[%rd46], %rd21;
	add.s32 	%r99, %r99, 1;
	add.s64 	%rd46, %rd46, 4;
	add.s64 	%rd45, %rd45, 4;
	setp.ne.s32 	%p10, %r99, 6;
	@%p10 bra 	$L__BB0_10;
	shr.u32 	%r58, %r6, 23;
	st.local.u32 	[%rd2+24], %rd47;
	and.b32  	%r10, %r58, 31;
	and.b32  	%r59, %r58, 224;
	add.s32 	%r60, %r59, -128;
	shr.u32 	%r61, %r60, 5;
	mul.wide.u32 	%rd22, %r61, 4;
	sub.s64 	%rd11, %rd2, %rd22;
	ld.local.u32 	%r100, [%rd11+24];
	ld.local.u32 	%r101, [%rd11+20];
	setp.eq.s32 	%p11, %r10, 0;
	@%p11 bra 	$L__BB0_13;
	shf.l.wrap.b32 	%r100, %r101, %r100, %r10;
	ld.local.u32 	%r62, [%rd11+16];
	shf.l.wrap.b32 	%r101, %r62, %r101, %r10;
$L__BB0_13:
	shr.u32 	%r63, %r100, 30;
	shf.l.wrap.b32 	%r64, %r101, %r100, 2;
	shl.b32 	%r65, %r101, 2;
	shr.u32 	%r66, %r64, 31;
	add.s32 	%r67, %r66, %r63;
	neg.s32 	%r68, %r67;
	setp.lt.s32 	%p12, %r6, 0;
	selp.b32 	%r102, %r68, %r67, %p12;
	xor.b32  	%r69, %r64, %r6;
	shr.s32 	%r70, %r64, 31;
	xor.b32  	%r71, %r70, %r64;
	xor.b32  	%r72, %r70, %r65;
	cvt.u64.u32 	%rd23, %r71;
	shl.b64 	%rd24, %rd23, 32;
	cvt.u64.u32 	%rd25, %r72;
	or.b64  	%rd26, %rd24, %rd25;
	cvt.rn.f64.s64 	%fd1, %rd26;
	mul.f64 	%fd2, %fd1, 0d3BF921FB54442D19;
	cvt.rn.f32.f64 	%f62, %fd2;
	neg.f32 	%f63, %f62;
	setp.lt.s32 	%p13, %r69, 0;
	selp.f32 	%f108, %f63, %f62, %p13;
$L__BB0_14:
	setp.ltu.f32 	%p14, %f11, 0f47CE4780;
	add.s32 	%r74, %r102, 1;
	mul.rn.f32 	%f65, %f108, %f108;
	and.b32  	%r75, %r102, 1;
	setp.eq.b32 	%p15, %r75, 1;
	selp.f32 	%f66, %f108, 0f3F800000, %p15;
	fma.rn.f32 	%f67, %f65, %f66, 0f00000000;
	fma.rn.f32 	%f68, %f65, 0f37CBAC00, 0fBAB607ED;
	selp.f32 	%f69, 0fB94D4153, %f68, %p15;
	selp.f32 	%f70, 0f3C0885E4, 0f3D2AAABB, %p15;
	fma.rn.f32 	%f71, %f69, %f65, %f70;
	selp.f32 	%f72, 0fBE2AAAA8, 0fBEFFFFFF, %p15;
	fma.rn.f32 	%f73, %f71, %f65, %f72;
	fma.rn.f32 	%f74, %f73, %f67, %f66;
	and.b32  	%r76, %r74, 2;
	setp.eq.s32 	%p16, %r76, 0;
	mov.f32 	%f75, 0f00000000;
	sub.f32 	%f76, %f75, %f74;
	selp.f32 	%f15, %f74, %f76, %p16;
	@%p14 bra 	$L__BB0_22;
	setp.neu.f32 	%p17, %f11, 0f7F800000;
	@%p17 bra 	$L__BB0_17;
	mov.f32 	%f79, 0f00000000;
	mul.rn.f32 	%f109, %f9, %f79;
	mov.b32 	%r106, 0;
	bra.uni 	$L__BB0_22;
$L__BB0_17:
	mov.b32 	%r19, %f9;
	shl.b32 	%r78, %r19, 8;
	or.b32  	%r20, %r78, -2147483648;
	mov.b64 	%rd48, 0;
	mov.b32 	%r103, 0;
$L__BB0_18:
	.pragma "nounroll";
	mul.wide.u32 	%rd28, %r103, 4;
	add.s64 	%rd30, %rd29, %rd28;
	ld.global.nc.u32 	%r79, [%rd30];
	mad.wide.u32 	%rd31, %r79, %r20, %rd48;
	shr.u64 	%rd48, %rd31, 32;
	add.s64 	%rd32, %rd1, %rd28;
	st.local.u32 	[%rd32], %rd31;
	add.s32 	%r103, %r103, 1;
	setp.ne.s32 	%p18, %r103, 6;
	@%p18 bra 	$L__BB0_18;
	shr.u32 	%r80, %r19, 23;
	st.local.u32 	[%rd1+24], %rd48;
	and.b32  	%r23, %r80, 31;
	and.b32  	%r81, %r80, 224;
	add.s32 	%r82, %r81, -128;
	shr.u32 	%r83, %r82, 5;
	mul.wide.u32 	%rd33, %r83, 4;
	sub.s64 	%rd14, %rd1, %rd33;
	ld.local.u32 	%r104, [%rd14+24];
	ld.local.u32 	%r105, [%rd14+20];
	setp.eq.s32 	%p19, %r23, 0;
	@%p19 bra 	$L__BB0_21;
	shf.l.wrap.b32 	%r104, %r105, %r104, %r23;
	ld.local.u32 	%r84, [%rd14+16];
	shf.l.wrap.b32 	%r105, %r84, %r105, %r23;
$L__BB0_21:
	shr.u32 	%r85, %r104, 30;
	shf.l.wrap.b32 	%r86, %r105, %r104, 2;
	shl.b32 	%r87, %r105, 2;
	shr.u32 	%r88, %r86, 31;
	add.s32 	%r89, %r88, %r85;
	neg.s32 	%r90, %r89;
	setp.lt.s32 	%p20, %r19, 0;
	selp.b32 	%r106, %r90, %r89, %p20;
	xor.b32  	%r91, %r86, %r19;
	shr.s32 	%r92, %r86, 31;
	xor.b32  	%r93, %r92, %r86;
	xor.b32  	%r94, %r92, %r87;
	cvt.u64.u32 	%rd34, %r93;
	shl.b64 	%rd35, %rd34, 32;
	cvt.u64.u32 	%rd36, %r94;
	or.b64  	%rd37, %rd35, %rd36;
	cvt.rn.f64.s64 	%fd3, %rd37;
	mul.f64 	%fd4, %fd3, 0d3BF921FB54442D19;
	cvt.rn.f32.f64 	%f77, %fd4;
	neg.f32 	%f78, %f77;
	setp.lt.s32 	%p21, %r91, 0;
	selp.f32 	%f109, %f78, %f77, %p21;
$L__BB0_22:
	ld.param.u64 	%rd44, [_Z11rope_kernelPfS_iiii_param_0];
	mul.rn.f32 	%f80, %f109, %f109;
	and.b32  	%r96, %r106, 1;
	setp.eq.b32 	%p22, %r96, 1;
	selp.f32 	%f81, 0f3F800000, %f109, %p22;
	fma.rn.f32 	%f82, %f80, %f81, 0f00000000;
	fma.rn.f32 	%f83, %f80, 0f37CBAC00, 0fBAB607ED;
	selp.f32 	%f84, %f83, 0fB94D4153, %p22;
	selp.f32 	%f85, 0f3D2AAABB, 0f3C0885E4, %p22;
	fma.rn.f32 	%f86, %f84, %f80, %f85;
	selp.f32 	%f87, 0fBEFFFFFF, 0fBE2AAAA8, %p22;
	fma.rn.f32 	%f88, %f86, %f80, %f87;
	fma.rn.f32 	%f89, %f88, %f82, %f81;
	and.b32  	%r97, %r106, 2;
	setp.eq.s32 	%p23, %r97, 0;
	mov.f32 	%f90, 0f00000000;
	sub.f32 	%f91, %f90, %f89;
	selp.f32 	%f92, %f89, %f91, %p23;
	cvt.u64.u32 	%rd38, %r98;
	add.s64 	%rd39, %rd3, %rd38;
	cvta.to.global.u64 	%rd40, %rd44;
	shl.b64 	%rd41, %rd39, 2;
	add.s64 	%rd42, %rd40, %rd41;
	ld.global.f32 	%f93, [%rd42];
	ld.global.f32 	%f94, [%rd42+4];
	add.s64 	%rd43, %rd4, %rd41;
	ld.global.f32 	%f95, [%rd43];
	ld.global.f32 	%f96, [%rd43+4];
	mul.f32 	%f97, %f15, %f93;
	mul.f32 	%f98, %f94, %f92;
	sub.f32 	%f99, %f97, %f98;
	st.global.f32 	[%rd42], %f99;
	mul.f32 	%f100, %f93, %f92;
	fma.rn.f32 	%f101, %f15, %f94, %f100;
	st.global.f32 	[%rd42+4], %f101;
	mul.f32 	%f102, %f15, %f95;
	mul.f32 	%f103, %f96, %f92;
	sub.f32 	%f104, %f102, %f103;
	st.global.f32 	[%rd43], %f104;
	mul.f32 	%f105, %f95, %f92;
	fma.rn.f32 	%f106, %f15, %f96, %f105;
	st.global.f32 	[%rd43+4], %f106;
	add.s32 	%r98, %r98, 2;
	setp.lt.s32 	%p24, %r98, %r35;
	@%p24 bra 	$L__BB0_3;
$L__BB0_23:
	ret;

}


// ===== COMPILED SASS (sm_100) =====

	.target	sm_100

	.elftype	@"ET_EXEC"


//--------------------- .note.nv.tkinfo           --------------------------
	.section	.note.nv.tkinfo,"",@"SHT_NOTE"
	.sectionflags	@"SHF_NOTE_NV_TKINFO"
	.tkinfo
        /*0018*/ 	.word	0x00000002
        /*0030*/ 	.string	""
        /*0030*/ 	.string	"ptxas"
        /*0030*/ 	.string	"Cuda compilation tools, release 13.0, V13.0.88"
        /*0030*/ 	.string	"Build cuda_13.0.r13.0/compiler.36424714_0"
        /*0030*/ 	.string	"-arch sm_100 -m 64 "



//--------------------- .note.nv.cuinfo           --------------------------
	.section	.note.nv.cuinfo,"",@"SHT_NOTE"
	.sectionflags	@"SHF_NOTE_NV_CUINFO"
        /*0018*/ 	.short	0x0002
        /*001a*/ 	.short	0x0064
        /*001c*/ 	.short	0x0082
	.zero		2


//--------------------- .nv.info                  --------------------------
	.section	.nv.info,"",@"SHT_CUDA_INFO"
	.align	4


	//----- nvinfo : EIATTR_REGCOUNT
	.align		4
        /*0000*/ 	.byte	0x04, 0x2f
        /*0002*/ 	.short	(.L_2 - .L_1)
	.align		4
.L_1:
        /*0004*/ 	.word	index@(_Z11rope_kernelPfS_iiii)
        /*0008*/ 	.word	0x0000001b


	//----- nvinfo : EIATTR_FRAME_SIZE
	.align		4
.L_2:
        /*000c*/ 	.byte	0x04, 0x11
        /*000e*/ 	.short	(.L_4 - .L_3)
	.align		4
.L_3:
        /*0010*/ 	.word	index@($__internal_1_$__cuda_sm3x_div_rn_noftz_f32_slowpath)
        /*0014*/ 	.word	0x00000020


	//----- nvinfo : EIATTR_FRAME_SIZE
	.align		4
.L_4:
        /*0018*/ 	.byte	0x04, 0x11
        /*001a*/ 	.short	(.L_6 - .L_5)
	.align		4
.L_5:
        /*001c*/ 	.word	index@($__internal_0_$__cuda_sm20_rcp_rn_f32_slowpath)
        /*0020*/ 	.word	0x00000020


	//----- nvinfo : EIATTR_FRAME_SIZE
	.align		4
.L_6:
        /*0024*/ 	.byte	0x04, 0x11
        /*0026*/ 	.short	(.L_8 - .L_7)
	.align		4
.L_7:
        /*0028*/ 	.word	index@(_Z11rope_kernelPfS_iiii)
        /*002c*/ 	.word	0x00000020


	//----- nvinfo : EIATTR_MIN_STACK_SIZE
	.align		4
.L_8:
        /*0030*/ 	.byte	0x04, 0x12
        /*0032*/ 	.short	(.L_10 - .L_9)
	.align		4
.L_9:
        /*0034*/ 	.word	index@(_Z11rope_kernelPfS_iiii)
        /*0038*/ 	.word	0x00000020
.L_10:


//--------------------- .nv.compat                --------------------------
	.section	.nv.compat,"",@"SHT_CUDA_COMPAT_INFO"
	.align	4
        /*0000*/ 	.byte	0x02, 0x09, 0x00, 0x00, 0x02, 0x02, 0x01, 0x00, 0x02, 0x05, 0x05, 0x00, 0x03, 0x07, 0x01, 0x01
        /*0010*/ 	.byte	0x02, 0x03, 0x00, 0x00, 0x02, 0x06, 0x01, 0x00, 0x04, 0x0b, 0x08, 0x00, 0x01, 0x00, 0x00, 0x00
        /*0020*/ 	.byte	0x00, 0x00, 0x00, 0x00


//--------------------- .nv.info._Z11rope_kernelPfS_iiii --------------------------
	.section	.nv.info._Z11rope_kernelPfS_iiii,"",@"SHT_CUDA_INFO"
	.sectionflags	@""
	.align	4


	//----- nvinfo : EIATTR_CUDA_API_VERSION
	.align		4
        /*0000*/ 	.byte	0x04, 0x37
        /*0002*/ 	.short	(.L_12 - .L_11)
.L_11:
        /*0004*/ 	.word	0x00000082


	//----- nvinfo : EIATTR_KPARAM_INFO
	.align		4
.L_12:
        /*0008*/ 	.byte	0x04, 0x17
        /*000a*/ 	.short	(.L_14 - .L_13)
.L_13:
        /*000c*/ 	.word	0x00000000
        /*0010*/ 	.short	0x0005
        /*0012*/ 	.short	0x001c
        /*0014*/ 	.byte	0x00, 0xf0, 0x11, 0x00


	//----- nvinfo : EIATTR_KPARAM_INFO
	.align		4
.L_14:
        /*0018*/ 	.byte	0x04, 0x17
        /*001a*/ 	.short	(.L_16 - .L_15)
.L_15:
        /*001c*/ 	.word	0x00000000
        /*0020*/ 	.short	0x0004
        /*0022*/ 	.short	0x0018
        /*0024*/ 	.byte	0x00, 0xf0, 0x11, 0x00


	//----- nvinfo : EIATTR_KPARAM_INFO
	.align		4
.L_16:
        /*0028*/ 	.byte	0x04, 0x17
        /*002a*/ 	.short	(.L_18 - .L_17)
.L_17:
        /*002c*/ 	.word	0x00000000
        /*0030*/ 	.short	0x0003
        /*0032*/ 	.short	0x0014
        /*0034*/ 	.byte	0x00, 0xf0, 0x11, 0x00


	//----- nvinfo : EIATTR_KPARAM_INFO
	.align		4
.L_18:
        /*0038*/ 	.byte	0x04, 0x17
        /*003a*/ 	.short	(.L_20 - .L_19)
.L_19:
        /*003c*/ 	.word	0x00000000
        /*0040*/ 	.short	0x0002
        /*0042*/ 	.short	0x0010
        /*0044*/ 	.byte	0x00, 0xf0, 0x11, 0x00


	//----- nvinfo : EIATTR_KPARAM_INFO
	.align		4
.L_20:
        /*0048*/ 	.byte	0x04, 0x17
        /*004a*/ 	.short	(.L_22 - .L_21)
.L_21:
        /*004c*/ 	.word	0x00000000
        /*0050*/ 	.short	0x0001
        /*0052*/ 	.short	0x0008
        /*0054*/ 	.byte	0x00, 0xf5, 0x21, 0x00


	//----- nvinfo : EIATTR_KPARAM_INFO
	.align		4
.L_22:
        /*0058*/ 	.byte	0x04, 0x17
        /*005a*/ 	.short	(.L_24 - .L_23)
.L_23:
        /*005c*/ 	.word	0x00000000
        /*0060*/ 	.short	0x0000
        /*0062*/ 	.short	0x0000
        /*0064*/ 	.byte	0x00, 0xf5, 0x21, 0x00


	//----- nvinfo : EIATTR_SPARSE_MMA_MASK
	.align		4
.L_24:
        /*0068*/ 	.byte	0x03, 0x50
        /*006a*/ 	.short	0x0000


	//----- nvinfo : EIATTR_MAXREG_COUNT
	.align		4
        /*006c*/ 	.byte	0x03, 0x1b
        /*006e*/ 	.short	0x00ff


	//----- nvinfo : EIATTR_MERCURY_ISA_VERSION
	.align		4
        /*0070*/ 	.byte	0x03, 0x5f
        /*0072*/ 	.short	0x0101


	//----- nvinfo : EIATTR_VRC_CTA_INIT_COUNT
	.align		4
        /*0074*/ 	.byte	0x02, 0x4a
	.zero		1
	.zero		1


	//----- nvinfo : EIATTR_EXIT_INSTR_OFFSETS
	.align		4
        /*0078*/ 	.byte	0x04, 0x1c
        /*007a*/ 	.short	(.L_26 - .L_25)


	//   ....[0]....
.L_25:
        /*007c*/ 	.word	0x000000b0


	//   ....[1]....
        /*0080*/ 	.word	0x000004b0


	//   ....[2]....
        /*0084*/ 	.word	0x00001550


	//----- nvinfo : EIATTR_CRS_STACK_SIZE
	.align		4
.L_26:
        /*0088*/ 	.byte	0x04, 0x1e
        /*008a*/ 	.short	(.L_28 - .L_27)
.L_27:
        /*008c*/ 	.word	0x00000000


	//----- nvinfo : EIATTR_CBANK_PARAM_SIZE
	.align		4
.L_28:
        /*0090*/ 	.byte	0x03, 0x19
        /*0092*/ 	.short	0x0020


	//----- nvinfo : EIATTR_PARAM_CBANK
	.align		4
        /*0094*/ 	.byte	0x04, 0x0a
        /*0096*/ 	.short	(.L_30 - .L_29)
	.align		4
.L_29:
        /*0098*/ 	.word	index@(.nv.constant0._Z11rope_kernelPfS_iiii)
        /*009c*/ 	.short	0x0380
        /*009e*/ 	.short	0x0020


	//----- nvinfo : EIATTR_SW_WAR
	.align		4
.L_30:
        /*00a0*/ 	.byte	0x04, 0x36
        /*00a2*/ 	.short	(.L_32 - .L_31)
.L_31:
        /*00a4*/ 	.word	0x00000008
.L_32:


//--------------------- .nv.callgraph             --------------------------
	.section	.nv.callgraph,"",@"SHT_CUDA_CALLGRAPH"
	.align	4
	.sectionentsize	8
	.align		4
        /*0000*/ 	.word	0x00000000
	.align		4
        /*0004*/ 	.word	0xffffffff
	.align		4
        /*0008*/ 	.word	0x00000000
	.align		4
        /*000c*/ 	.word	0xfffffffe
	.align		4
        /*0010*/ 	.word	0x00000000
	.align		4
        /*0014*/ 	.word	0xfffffffd
	.align		4
        /*0018*/ 	.word	0x00000000
	.align		4
        /*001c*/ 	.word	0xfffffffc


//--------------------- .nv.constant4             --------------------------
	.section	.nv.constant4,"a",@progbits
	.align	8
	.align		8
.nv.constant4:
        /*0000*/ 	.dword	__cudart_i2opi_f


//--------------------- .text._Z11rope_kernelPfS_iiii --------------------------
	.section	.text._Z11rope_kernelPfS_iiii,"ax",@progbits
	.align	128
        .global         _Z11rope_kernelPfS_iiii
        .type           _Z11rope_kernelPfS_iiii,@function
        .size           _Z11rope_kernelPfS_iiii,(.L_x_24 - _Z11rope_kernelPfS_iiii)
        .other          _Z11rope_kernelPfS_iiii,@"STO_CUDA_ENTRY STV_DEFAULT"
_Z11rope_kernelPfS_iiii:
.text._Z11rope_kernelPfS_iiii:
[----:B------:R-:W0:Y:S01]  /*0000*/  LDC R1, c[0x0][0x37c] ;  /* 0x0000df00ff017b82 */ /* 0x000e220000000800 */
[----:B------:R-:W1:Y:S07]  /*0010*/  S2R R4, SR_TID.X ;  /* 0x0000000000047919 */ /* 0x000e6e0000002100 */
[----:B------:R-:W2:Y:S01]  /*0020*/  LDC.64 R2, c[0x0][0x390] ;  /* 0x0000e400ff027b82 */ /* 0x000ea20000000a00 */
[----:B0-----:R-:W-:-:S07]  /*0030*/  VIADD R1, R1, 0xffffffe0 ;  /* 0xffffffe001017836 */ /* 0x001fce0000000000 */
[----:B------:R-:W1:Y:S08]  /*0040*/  S2UR UR4, SR_CTAID.X ;  /* 0x00000000000479c3 */ /* 0x000e700000002500 */
[----:B------:R-:W1:Y:S08]  /*0050*/  LDC R5, c[0x0][0x360] ;  /* 0x0000d800ff057b82 */ /* 0x000e700000000800 */
[----:B------:R-:W0:Y:S01]  /*0060*/  LDC R0, c[0x0][0x398] ;  /* 0x0000e600ff007b82 */ /* 0x000e220000000800 */
[----:B--2---:R-:W-:-:S02]  /*0070*/  IMAD R7, R3, R2, RZ ;  /* 0x0000000203077224 */ /* 0x004fc400078e02ff */
[----:B-1----:R-:W-:Y:S02]  /*0080*/  IMAD R5, R5, UR4, R4 ;  /* 0x0000000405057c24 */ /* 0x002fe4000f8e0204 */
[----:B0-----:R-:W-:-:S05]  /*0090*/  IMAD R2, R7, R0, RZ ;  /* 0x0000000007027224 */ /* 0x001fca00078e02ff */
[----:B------:R-:W-:-:S13]  /*00a0*/  ISETP.GE.AND P0, PT, R5, R2, PT ;  /* 0x000000020500720c */ /* 0x000fda0003f06270 */
[----:B------:R-:W-:Y:S05]  /*00b0*/  @P0 EXIT ;  /* 0x000000000000094d */ /* 0x000fea0003800000 */
[-C--:B------:R-:W-:Y:S01]  /*00c0*/  IABS R6, R0.reuse ;  /* 0x0000000000067213 */ /* 0x080fe20000000000 */
[----:B------:R-:W-:Y:S01]  /*00d0*/  IMAD R2, R3, R0, RZ ;  /* 0x0000000003027224 */ /* 0x000fe200078e02ff */
[----:B------:R-:W-:Y:S02]  /*00e0*/  IABS R12, R5 ;  /* 0x00000005000c7213 */ /* 0x000fe40000000000 */
[----:B------:R-:W0:Y:S01]  /*00f0*/  I2F.RP R7, R6 ;  /* 0x0000000600077306 */ /* 0x000e220000209400 */
[----:B------:R-:W-:-:S07]  /*0100*/  IABS R4, R3 ;  /* 0x0000000300047213 */ /* 0x000fce0000000000 */
[----:B------:R-:W1:Y:S08]  /*0110*/  I2F.RP R14, R4 ;  /* 0x00000004000e7306 */ /* 0x000e700000209400 */
[----:B0-----:R-:W0:Y:S08]  /*0120*/  MUFU.RCP R7, R7 ;  /* 0x0000000700077308 */ /* 0x001e300000001000 */
[----:B-1----:R-:W1:Y:S01]  /*0130*/  MUFU.RCP R14, R14 ;  /* 0x0000000e000e7308 */ /* 0x002e620000001000 */
[----:B0-----:R-:W-:-:S07]  /*0140*/  VIADD R8, R7, 0xffffffe ;  /* 0x0ffffffe07087836 */ /* 0x001fce0000000000 */
[----:B------:R0:W2:Y:S01]  /*0150*/  F2I.FTZ.U32.TRUNC.NTZ R9, R8 ;  /* 0x0000000800097305 */ /* 0x0000a2000021f000 */
[----:B-1----:R-:W-:Y:S01]  /*0160*/  IADD3 R7, PT, PT, R14, 0xffffffe, RZ ;  /* 0x0ffffffe0e077810 */ /* 0x002fe20007ffe0ff */
[----:B0-----:R-:W-:-:S06]  /*0170*/  IMAD.MOV.U32 R8, RZ, RZ, RZ ;  /* 0x000000ffff087224 */ /* 0x001fcc00078e00ff */
[----:B------:R-:W0:Y:S01]  /*0180*/  F2I.FTZ.U32.TRUNC.NTZ R7, R7 ;  /* 0x0000000700077305 */ /* 0x000e22000021f000 */
[----:B--2---:R-:W-:-:S04]  /*0190*/  IMAD.MOV R11, RZ, RZ, -R9 ;  /* 0x000000ffff0b7224 */ /* 0x004fc800078e0a09 */
[----:B------:R-:W-:-:S04]  /*01a0*/  IMAD R11, R11, R6, RZ ;  /* 0x000000060b0b7224 */ /* 0x000fc800078e02ff */
[----:B------:R-:W-:Y:S01]  /*01b0*/  IMAD.HI.U32 R10, R9, R11, R8 ;  /* 0x0000000b090a7227 */ /* 0x000fe200078e0008 */
[----:B------:R-:W-:-:S03]  /*01c0*/  IABS R8, R2 ;  /* 0x0000000200087213 */ /* 0x000fc60000000000 */
[----:B------:R-:W-:Y:S02]  /*01d0*/  IMAD.MOV.U32 R9, RZ, RZ, R12 ;  /* 0x000000ffff097224 */ /* 0x000fe400078e000c */
[----:B------:R-:W1:Y:S01]  /*01e0*/  I2F.RP R12, R8 ;  /* 0x00000008000c7306 */ /* 0x000e620000209400 */
[----:B0-----:R-:W-:Y:S02]  /*01f0*/  IMAD.MOV R15, RZ, RZ, -R7 ;  /* 0x000000ffff0f7224 */ /* 0x001fe400078e0a07 */
[----:B------:R-:W-:-:S04]  /*0200*/  IMAD.HI.U32 R13, R10, R9, RZ ;  /* 0x000000090a0d7227 */ /* 0x000fc800078e00ff */
[----:B------:R-:W-:Y:S02]  /*0210*/  IMAD.MOV R11, RZ, RZ, -R13 ;  /* 0x000000ffff0b7224 */ /* 0x000fe400078e0a0d */
[----:B------:R-:W-:Y:S02]  /*0220*/  IMAD R15, R15, R4, RZ ;  /* 0x000000040f0f7224 */ /* 0x000fe400078e02ff */
[C---:B------:R-:W-:Y:S01]  /*0230*/  IMAD R11, R6.reuse, R11, R9 ;  /* 0x0000000b060b7224 */ /* 0x040fe200078e0209 */
[----:B-1----:R-:W0:Y:S04]  /*0240*/  MUFU.RCP R12, R12 ;  /* 0x0000000c000c7308 */ /* 0x002e280000001000 */
[----:B------:R-:W-:-:S13]  /*0250*/  ISETP.GT.U32.AND P1, PT, R6, R11, PT ;  /* 0x0000000b0600720c */ /* 0x000fda0003f24070 */
[----:B------:R-:W-:Y:S02]  /*0260*/  @!P1 IMAD.IADD R11, R11, 0x1, -R6 ;  /* 0x000000010b0b9824 */ /* 0x000fe400078e0a06 */
[----:B------:R-:W-:Y:S01]  /*0270*/  @!P1 VIADD R13, R13, 0x1 ;  /* 0x000000010d0d9836 */ /* 0x000fe20000000000 */
[----:B------:R-:W-:Y:S01]  /*0280*/  ISETP.NE.AND P1, PT, R0, RZ, PT ;  /* 0x000000ff0000720c */ /* 0x000fe20003f25270 */
[----:B0-----:R-:W-:Y:S01]  /*0290*/  VIADD R10, R12, 0xffffffe ;  /* 0x0ffffffe0c0a7836 */ /* 0x001fe20000000000 */
[----:B------:R-:W-:Y:S02]  /*02a0*/  ISETP.GE.U32.AND P0, PT, R11, R6, PT ;  /* 0x000000060b00720c */ /* 0x000fe40003f06070 */
[----:B------:R-:W-:Y:S01]  /*02b0*/  LOP3.LUT R6, R5, R0, RZ, 0x3c, !PT ;  /* 0x0000000005067212 */ /* 0x000fe200078e3cff */
[----:B------:R-:W0:Y:S01]  /*02c0*/  F2I.FTZ.U32.TRUNC.NTZ R11, R10 ;  /* 0x0000000a000b7305 */ /* 0x000e22000021f000 */
[----:B------:R-:W-:Y:S02]  /*02d0*/  IABS R12, R2 ;  /* 0x00000002000c7213 */ /* 0x000fe40000000000 */
[----:B------:R-:W-:Y:S01]  /*02e0*/  ISETP.GE.AND P2, PT, R6, RZ, PT ;  /* 0x000000ff0600720c */ /* 0x000fe20003f46270 */
[----:B------:R-:W-:-:S04]  /*02f0*/  IMAD.MOV.U32 R6, RZ, RZ, RZ ;  /* 0x000000ffff067224 */ /* 0x000fc800078e00ff */
[----:B------:R-:W-:-:S04]  /*0300*/  IMAD.HI.U32 R6, R7, R15, R6 ;  /* 0x0000000f07067227 */ /* 0x000fc800078e0006 */
[----:B------:R-:W-:Y:S01]  /*0310*/  @P0 VIADD R13, R13, 0x1 ;  /* 0x000000010d0d0836 */ /* 0x000fe20000000000 */
[----:B0-----:R-:W-:-:S03]  /*0320*/  IADD3 R17, PT, PT, RZ, -R11, RZ ;  /* 0x8000000bff117210 */ /* 0x001fc60007ffe0ff */
[----:B------:R-:W-:Y:S01]  /*0330*/  @!P2 IMAD.MOV R13, RZ, RZ, -R13 ;  /* 0x000000ffff0da224 */ /* 0x000fe200078e0a0d */
[----:B------:R-:W-:Y:S01]  /*0340*/  @!P1 LOP3.LUT R13, RZ, R0, RZ, 0x33, !PT ;  /* 0x00000000ff0d9212 */ /* 0x000fe200078e33ff */
[----:B------:R-:W-:-:S03]  /*0350*/  IMAD R7, R17, R8, RZ ;  /* 0x0000000811077224 */ /* 0x000fc600078e02ff */
[----:B------:R-:W-:-:S05]  /*0360*/  IABS R10, R13 ;  /* 0x0000000d000a7213 */ /* 0x000fca0000000000 */
[----:B------:R-:W-:Y:S02]  /*0370*/  IMAD.MOV.U32 R15, RZ, RZ, R10 ;  /* 0x000000ffff0f7224 */ /* 0x000fe400078e000a */
[----:B------:R-:W-:Y:S02]  /*0380*/  IMAD.MOV.U32 R10, RZ, RZ, RZ ;  /* 0x000000ffff0a7224 */ /* 0x000fe400078e00ff */
[----:B------:R-:W-:-:S04]  /*0390*/  IMAD.HI.U32 R6, R6, R15, RZ ;  /* 0x0000000f06067227 */ /* 0x000fc800078e00ff */
[----:B------:R-:W-:-:S04]  /*03a0*/  IMAD.HI.U32 R10, R11, R7, R10 ;  /* 0x000000070b0a7227 */ /* 0x000fc800078e000a */
[----:B------:R-:W-:Y:S02]  /*03b0*/  IMAD.MOV R7, RZ, RZ, -R12 ;  /* 0x000000ffff077224 */ /* 0x000fe400078e0a0c */
[----:B------:R-:W0:Y:S01]  /*03c0*/  LDC R12, c[0x0][0x39c] ;  /* 0x0000e700ff0c7b82 */ /* 0x000e220000000800 */
[----:B------:R-:W-:-:S04]  /*03d0*/  IMAD.HI.U32 R10, R10, R9, RZ ;  /* 0x000000090a0a7227 */ /* 0x000fc800078e00ff */
[----:B------:R-:W-:Y:S02]  /*03e0*/  IMAD.MOV R6, RZ, RZ, -R6 ;  /* 0x000000ffff067224 */ /* 0x000fe400078e0a06 */
[----:B------:R-:W-:Y:S02]  /*03f0*/  IMAD R9, R10, R7, R9 ;  /* 0x000000070a097224 */ /* 0x000fe400078e0209 */
[----:B------:R-:W-:Y:S01]  /*0400*/  IMAD R7, R4, R6, R15 ;  /* 0x0000000604077224 */ /* 0x000fe200078e020f */
[----:B------:R-:W-:Y:S02]  /*0410*/  LOP3.LUT R6, R5, R2, RZ, 0x3c, !PT ;  /* 0x0000000205067212 */ /* 0x000fe400078e3cff */
[----:B------:R-:W-:Y:S02]  /*0420*/  ISETP.GT.U32.AND P2, PT, R8, R9, PT ;  /* 0x000000090800720c */ /* 0x000fe40003f44070 */
[----:B------:R-:W-:Y:S02]  /*0430*/  ISETP.GT.U32.AND P0, PT, R4, R7, PT ;  /* 0x000000070400720c */ /* 0x000fe40003f04070 */
[----:B------:R-:W-:-:S02]  /*0440*/  ISETP.GE.AND P1, PT, R6, RZ, PT ;  /* 0x000000ff0600720c */ /* 0x000fc40003f26270 */
[----:B0-----:R-:W-:-:S07]  /*0450*/  ISETP.GE.AND P3, PT, R12, 0x1, PT ;  /* 0x000000010c00780c */ /* 0x001fce0003f66270 */
[-C--:B------:R-:W-:Y:S02]  /*0460*/  @!P2 IADD3 R9, PT, PT, R9, -R8.reuse, RZ ;  /* 0x800000080909a210 */ /* 0x080fe40007ffe0ff */
[----:B------:R-:W-:Y:S01]  /*0470*/  @!P0 IMAD.IADD R7, R7, 0x1, -R4 ;  /* 0x0000000107078824 */ /* 0x000fe200078e0a04 */
[----:B------:R-:W-:Y:S02]  /*0480*/  ISETP.NE.AND P0, PT, R2, RZ, PT ;  /* 0x000000ff0200720c */ /* 0x000fe40003f05270 */
[----:B------:R-:W-:Y:S02]  /*0490*/  ISETP.GE.U32.AND P5, PT, R9, R8, PT ;  /* 0x000000080900720c */ /* 0x000fe40003fa6070 */
[----:B------:R-:W-:Y:S01]  /*04a0*/  ISETP.GT.U32.AND P4, PT, R4, R7, PT ;  /* 0x000000070400720c */ /* 0x000fe20003f84070 */
[----:B------:R-:W-:-:S12]  /*04b0*/  @!P3 EXIT ;  /* 0x000000000000b94d */ /* 0x000fd80003800000 */
[----:B------:R-:W-:Y:S01]  /*04c0*/  @!P2 VIADD R10, R10, 0x1 ;  /* 0x000000010a0aa836 */ /* 0x000fe20000000000 */
[----:B------:R-:W-:Y:S01]  /*04d0*/  ISETP.GE.AND P3, PT, R13, RZ, PT ;  /* 0x000000ff0d00720c */ /* 0x000fe20003f66270 */
[----:B------:R-:W-:Y:S01]  /*04e0*/  IMAD.MOV.U32 R9, RZ, RZ, 0x303eee36 ;  /* 0x303eee36ff097424 */ /* 0x000fe200078e00ff */
[----:B------:R-:W-:Y:S01]  /*04f0*/  ISETP.NE.AND P2, PT, R3, RZ, PT ;  /* 0x000000ff0300720c */ /* 0x000fe20003f45270 */
[----:B------:R-:W-:Y:S01]  /*0500*/  IMAD.MOV.U32 R6, RZ, RZ, 0x3fb8aa3b ;  /* 0x3fb8aa3bff067424 */ /* 0x000fe200078e00ff */
[----:B------:R-:W-:Y:S01]  /*0510*/  @!P4 IADD3 R7, PT, PT, R7, -R4, RZ ;  /* 0x800000040707c210 */ /* 0x000fe20007ffe0ff */
[----:B------:R-:W-:Y:S01]  /*0520*/  IMAD.MOV.U32 R11, RZ, RZ, 0x3e4b8a05 ;  /* 0x3e4b8a05ff0b7424 */ /* 0x000fe200078e00ff */
[----:B------:R-:W0:Y:S01]  /*0530*/  LDCU.64 UR8, c[0x0][0x358] ;  /* 0x00006b00ff0877ac */ /* 0x000e220008000a00 */
[----:B------:R-:W-:Y:S01]  /*0540*/  FFMA R4, -R9, R6, 3.622995450314192567e-07 ;  /* 0x34c2821209047423 */ /* 0x000fe20000000106 */
[----:B------:R-:W-:Y:S02]  /*0550*/  @P5 VIADD R10, R10, 0x1 ;  /* 0x000000010a0a5836 */ /* 0x000fe40000000000 */
[----:B------:R-:W-:-:S02]  /*0560*/  IMAD.MOV.U32 R6, RZ, RZ, R7 ;  /* 0x000000ffff067224 */ /* 0x000fc400078e0007 */
[----:B------:R-:W-:Y:S01]  /*0570*/  FFMA R4, R11, 1.9251366722983220825e-08, R4 ;  /* 0x32a55e340b047823 */ /* 0x000fe20000000004 */
[----:B------:R-:W-:Y:S01]  /*0580*/  @!P1 IMAD.MOV R10, RZ, RZ, -R10 ;  /* 0x000000ffff0a9224 */ /* 0x000fe200078e0a0a */
[----:B------:R-:W-:Y:S01]  /*0590*/  @!P0 LOP3.LUT R10, RZ, R2, RZ, 0x33, !PT ;  /* 0x00000002ff0a8212 */ /* 0x000fe200078e33ff */
[----:B------:R-:W-:Y:S01]  /*05a0*/  @!P3 IMAD.MOV R6, RZ, RZ, -R6 ;  /* 0x000000ffff06b224 */ /* 0x000fe200078e0a06 */
[----:B------:R-:W-:Y:S01]  /*05b0*/  @!P2 LOP3.LUT R6, RZ, R3, RZ, 0x33, !PT ;  /* 0x00000003ff06a212 */ /* 0x000fe200078e33ff */
[----:B------:R-:W-:Y:S02]  /*05c0*/  IMAD.MOV R13, RZ, RZ, -R13 ;  /* 0x000000ffff0d7224 */ /* 0x000fe400078e0a0d */
[----:B------:R-:W-:Y:S01]  /*05d0*/  FFMA R4, -R9, 0.014334906823933124542, R4 ;  /* 0x3c6adcf509047823 */ /* 0x000fe20000000104 */
[----:B------:R-:W-:Y:S01]  /*05e0*/  UMOV UR4, URZ ;  /* 0x000000ff00047c82 */ /* 0x000fe20008000000 */
[----:B------:R-:W-:Y:S02]  /*05f0*/  IMAD R5, R0, R13, R5 ;  /* 0x0000000d00057224 */ /* 0x000fe400078e0205 */
[----:B------:R-:W-:Y:S01]  /*0600*/  FFMA R4, R11, 0.0047783022746443748474, R4 ;  /* 0x3b9c934e0b047823 */ /* 0x000fe20000000004 */
[----:B------:R-:W-:Y:S01]  /*0610*/  IMAD R3, R10, R3, R6 ;  /* 0x000000030a037224 */ /* 0x000fe200078e0206 */
[----:B------:R-:W-:-:S02]  /*0620*/  I2FP.F32.S32 R10, R6 ;  /* 0x00000006000a7245 */ /* 0x000fc40000201400 */
[----:B------:R-:W-:Y:S01]  /*0630*/  FADD R9, R4, 13.286762237548828125 ;  /* 0x4154969404097421 */ /* 0x000fe20000000000 */
[----:B------:R-:W-:-:S03]  /*0640*/  IMAD R3, R3, R0, R5 ;  /* 0x0000000003037224 */ /* 0x000fc600078e0205 */
[----:B------:R-:W-:Y:S01]  /*0650*/  FADD R7, R9, -13.286762237548828125 ;  /* 0xc154969409077421 */ /* 0x000fe20000000000 */
[-C--:B------:R-:W-:Y:S01]  /*0660*/  IMAD R8, R3, R12.reuse, RZ ;  /* 0x0000000c03087224 */ /* 0x080fe200078e02ff */
[----:B------:R-:W-:Y:S02]  /*0670*/  I2FP.F32.U32 R12, R12 ;  /* 0x0000000c000c7245 */ /* 0x000fe40000201000 */
[----:B------:R-:W-:Y:S02]  /*0680*/  FADD R7, R4, -R7 ;  /* 0x8000000704077221 */ /* 0x000fe40000000000 */
[----:B0-----:R-:W-:-:S07]  /*0690*/  SHF.R.S32.HI R11, RZ, 0x1f, R8 ;  /* 0x0000001fff0b7819 */ /* 0x001fce0000011408 */
.L_x_10:
[----:B0-----:R-:W0:Y:S01]  /*06a0*/  MUFU.RCP R3, R12 ;  /* 0x0000000c00037308 */ /* 0x001e220000001000 */
[----:B------:R-:W-:-:S07]  /*06b0*/  I2FP.F32.U32 R0, UR4 ;  /* 0x0000000400007c45 */ /* 0x000fce0008201000 */
[----:B------:R-:W1:Y:S01]  /*06c0*/  FCHK P0, R0, R12 ;  /* 0x0000000c00007302 */ /* 0x000e620000000000 */
[----:B0-----:R-:W-:-:S04]  /*06d0*/  FFMA R2, -R12, R3, 1 ;  /* 0x3f8000000c027423 */ /* 0x001fc80000000103 */
[----:B------:R-:W-:-:S04]  /*06e0*/  FFMA R3, R3, R2, R3 ;  /* 0x0000000203037223 */ /* 0x000fc80000000003 */
[----:B------:R-:W-:-:S04]  /*06f0*/  FFMA R2, R0, R3, RZ ;  /* 0x0000000300027223 */ /* 0x000fc800000000ff */
[----:B------:R-:W-:-:S04]  /*0700*/  FFMA R4, -R12, R2, R0 ;  /* 0x000000020c047223 */ /* 0x000fc80000000100 */
[----:B------:R-:W-:Y:S01]  /*0710*/  FFMA R2, R3, R4, R2 ;  /* 0x0000000403027223 */ /* 0x000fe20000000002 */
[----:B-1----:R-:W-:Y:S06]  /*0720*/  @!P0 BRA `(.L_x_0) ;  /* 0x00000000000c8947 */ /* 0x002fec0003800000 */
[----:B------:R-:W-:-:S07]  /*0730*/  MOV R2, 0x750 ;  /* 0x0000075000027802 */ /* 0x000fce0000000f00 */
[----:B------:R-:W-:Y:S05]  /*0740*/  CALL.REL.NOINC `($__internal_1_$__cuda_sm3x_div_rn_noftz_f32_slowpath) ;  /* 0x0000001000547944 */ /* 0x000fea0003c00000 */
[----:B------:R-:W-:-:S07]  /*0750*/  MOV R2, R0 ;  /* 0x0000000000027202 */ /* 0x000fce0000000f00 */
.L_x_0:
[----:B------:R-:W-:Y:S01]  /*0760*/  FSETP.NEU.AND P0, PT, R2, RZ, PT ;  /* 0x000000ff0200720b */ /* 0x000fe20003f0d000 */
[----:B------:R-:W-:-:S12]  /*0770*/  IMAD.MOV.U32 R0, RZ, RZ, 0x3f800000 ;  /* 0x3f800000ff007424 */ /* 0x000fd800078e00ff */
[----:B------:R-:W-:Y:S05]  /*0780*/  @!P0 BRA `(.L_x_1) ;  /* 0x0000000000648947 */ /* 0x000fea0003800000 */
[CC--:B------:R-:W-:Y:S01]  /*0790*/  FMUL R0, R9.reuse, R2.reuse ;  /* 0x0000000209007220 */ /* 0x0c0fe20000400000 */
[----:B------:R-:W-:Y:S01]  /*07a0*/  IMAD.MOV.U32 R13, RZ, RZ, 0x391fcb8e ;  /* 0x391fcb8eff0d7424 */ /* 0x000fe200078e00ff */
[-C--:B------:R-:W-:Y:S02]  /*07b0*/  FSETP.NAN.AND P2, PT, |R2|, |R2|.reuse, PT ;  /* 0x400000020200720b */ /* 0x080fe40003f48200 */
[----:B------:R-:W0:Y:S01]  /*07c0*/  FRND R3, R0 ;  /* 0x0000000000037307 */ /* 0x000e220000201000 */
[----:B------:R-:W-:Y:S01]  /*07d0*/  FFMA R4, R9, R2, -R0 ;  /* 0x0000000209047223 */ /* 0x000fe20000000800 */
[----:B------:R-:W-:-:S03]  /*07e0*/  FSETP.GT.AND P1, PT, |R0|, 152, PT ;  /* 0x431800000000780b */ /* 0x000fc60003f24200 */
[----:B------:R-:W-:-:S03]  /*07f0*/  FFMA R5, R7, R2, R4 ;  /* 0x0000000207057223 */ /* 0x000fc60000000004 */
[----:B------:R-:W1:Y:S01]  /*0800*/  F2I.NTZ R6, R0 ;  /* 0x0000000000067305 */ /* 0x000e620000203100 */
[----:B0-----:R-:W-:Y:S01]  /*0810*/  FADD R4, R0, -R3 ;  /* 0x8000000300047221 */ /* 0x001fe20000000000 */
[----:B------:R-:W-:-:S03]  /*0820*/  FSETP.GT.AND P0, PT, R3, RZ, PT ;  /* 0x000000ff0300720b */ /* 0x000fc60003f04000 */
[----:B------:R-:W-:Y:S01]  /*0830*/  FADD R4, R4, R5 ;  /* 0x0000000504047221 */ /* 0x000fe20000000000 */
[----:B------:R-:W-:Y:S02]  /*0840*/  SEL R3, RZ, 0x83000000, P0 ;  /* 0x83000000ff037807 */ /* 0x000fe40000000000 */
[----:B------:R-:W-:Y:S01]  /*0850*/  FSETP.GEU.AND P0, PT, R0, RZ, PT ;  /* 0x000000ff0000720b */ /* 0x000fe20003f0e000 */
[----:B------:R-:W-:Y:S02]  /*0860*/  FFMA R5, R4, R13, 0.0013391353422775864601 ;  /* 0x3aaf85ed04057423 */ /* 0x000fe4000000000d */
[----:B-1----:R-:W-:Y:S01]  /*0870*/  IMAD R6, R6, 0x800000, -R3 ;  /* 0x0080000006067824 */ /* 0x002fe200078e0a03 */
[----:B------:R-:W-:Y:S01]  /*0880*/  FSEL R0, RZ, +INF , !P0 ;  /* 0x7f800000ff007808 */ /* 0x000fe20004000000 */
[----:B------:R-:W-:-:S04]  /*0890*/  FFMA R5, R4, R5, 0.0096188392490148544312 ;  /* 0x3c1d985604057423 */ /* 0x000fc80000000005 */
[----:B------:R-:W-:-:S04]  /*08a0*/  FFMA R5, R4, R5, 0.055503588169813156128 ;  /* 0x3d6357bb04057423 */ /* 0x000fc80000000005 */
[----:B------:R-:W-:-:S04]  /*08b0*/  FFMA R5, R4, R5, 0.24022644758224487305 ;  /* 0x3e75fdec04057423 */ /* 0x000fc80000000005 */
[----:B------:R-:W-:Y:S01]  /*08c0*/  FFMA R13, R4, R5, 0.69314718246459960938 ;  /* 0x3f317218040d7423 */ /* 0x000fe20000000005 */
[----:B------:R-:W-:-:S03]  /*08d0*/  VIADD R5, R3, 0x7f000000 ;  /* 0x7f00000003057836 */ /* 0x000fc60000000000 */
[----:B------:R-:W-:-:S04]  /*08e0*/  FFMA R4, R4, R13, 1 ;  /* 0x3f80000004047423 */ /* 0x000fc8000000000d */
[----:B------:R-:W-:-:S04]  /*08f0*/  FMUL R5, R5, R4 ;  /* 0x0000000405057220 */ /* 0x000fc80000400000 */
[----:B------:R-:W-:Y:S01]  /*0900*/  @!P1 FMUL R0, R6, R5 ;  /* 0x0000000506009220 */ /* 0x000fe20000400000 */
[----:B------:R-:W-:-:S07]  /*0910*/  @P2 FADD R0, R2, 10000 ;  /* 0x461c400002002421 */ /* 0x000fce0000000000 */
.L_x_1:
[----:B------:R-:W-:-:S05]  /*0920*/  VIADD R2, R0, 0x1800000 ;  /* 0x0180000000027836 */ /* 0x000fca0000000000 */
[----:B------:R-:W-:-:S04]  /*0930*/  LOP3.LUT R2, R2, 0x7f800000, RZ, 0xc0, !PT ;  /* 0x7f80000002027812 */ /* 0x000fc800078ec0ff */
[----:B------:R-:W-:-:S13]  /*0940*/  ISETP.GT.U32.AND P0, PT, R2, 0x1ffffff, PT ;  /* 0x01ffffff0200780c */ /* 0x000fda0003f04070 */
[----:B------:R-:W-:Y:S05]  /*0950*/  @P0 BRA `(.L_x_2) ;  /* 0x00000000000c0947 */ /* 0x000fea0003800000 */
[----:B------:R-:W-:-:S07]  /*0960*/  MOV R2, 0x980 ;  /* 0x0000098000027802 */ /* 0x000fce0000000f00 */
[----:B------:R-:W-:Y:S05]  /*0970*/  CALL.REL.NOINC `($__internal_0_$__cuda_sm20_rcp_rn_f32_slowpath) ;  /* 0x0000000800f87944 */ /* 0x000fea0003c00000 */
[----:B------:R-:W-:Y:S05]  /*0980*/  BRA `(.L_x_3) ;  /* 0x0000000000107947 */ /* 0x000fea0003800000 */
.L_x_2:
[----:B------:R-:W0:Y:S02]  /*0990*/  MUFU.RCP R13, R0 ;  /* 0x00000000000d7308 */ /* 0x000e240000001000 */
[----:B0-----:R-:W-:-:S04]  /*09a0*/  FFMA R2, R13, R0, -1 ;  /* 0xbf8000000d027423 */ /* 0x001fc80000000000 */
[----:B------:R-:W-:-:S04]  /*09b0*/  FADD.FTZ R2, -R2, -RZ ;  /* 0x800000ff02027221 */ /* 0x000fc80000010100 */
[----:B------:R-:W-:-:S07]  /*09c0*/  FFMA R13, R13, R2, R13 ;  /* 0x000000020d0d7223 */ /* 0x000fce000000000d */
.L_x_3:
[----:B------:R-:W-:Y:S01]  /*09d0*/  FMUL R13, R10, R13 ;  /* 0x0000000d0a0d7220 */ /* 0x000fe20000400000 */
[----:B------:R-:W-:Y:S03]  /*09e0*/  BSSY.RECONVERGENT B0, `(.L_x_4) ;  /* 0x0000042000007945 */ /* 0x000fe60003800200 */
[C---:B------:R-:W-:Y:S01]  /*09f0*/  FMUL R0, R13.reuse, 0.63661974668502807617 ;  /* 0x3f22f9830d007820 */ /* 0x040fe20000400000 */
[----:B------:R-:W-:-:S05]  /*0a00*/  FSETP.GE.AND P0, PT, |R13|, 105615, PT ;  /* 0x47ce47800d00780b */ /* 0x000fca0003f06200 */
[----:B------:R-:W0:Y:S02]  /*0a10*/  F2I.NTZ R0, R0 ;  /* 0x0000000000007305 */ /* 0x000e240000203100 */
[-C--:B0-----:R-:W-:Y:S02]  /*0a20*/  I2FP.F32.S32 R18, R0.reuse ;  /* 0x0000000000127245 */ /* 0x081fe40000201400 */
[----:B------:R-:W-:-:S03]  /*0a30*/  MOV R19, R0 ;  /* 0x0000000000137202 */ /* 0x000fc60000000f00 */
[----:B------:R-:W-:-:S04]  /*0a40*/  FFMA R3, R18, -1.5707962512969970703, R13 ;  /* 0xbfc90fda12037823 */ /* 0x000fc8000000000d */
[----:B------:R-:W-:-:S04]  /*0a50*/  FFMA R3, R18, -7.5497894158615963534e-08, R3 ;  /* 0xb3a2216812037823 */ /* 0x000fc80000000003 */
[----:B------:R-:W-:-:S04]  /*0a60*/  FFMA R18, R18, -5.3903029534742383927e-15, R3 ;  /* 0xa7c234c512127823 */ /* 0x000fc80000000003 */
[----:B------:R-:W-:Y:S01]  /*0a70*/  IMAD.MOV.U32 R2, RZ, RZ, R18 ;  /* 0x000000ffff027224 */ /* 0x000fe200078e0012 */
[----:B------:R-:W-:Y:S06]  /*0a80*/  @!P0 BRA `(.L_x_5) ;  /* 0x0000000000dc8947 */ /* 0x000fec0003800000 */
[----:B------:R-:W-:-:S13]  /*0a90*/  FSETP.NEU.AND P0, PT, |R13|, +INF , PT ;  /* 0x7f8000000d00780b */ /* 0x000fda0003f0d200 */
[----:B------:R-:W-:Y:S01]  /*0aa0*/  @!P0 FMUL R2, RZ, R13 ;  /* 0x0000000dff028220 */ /* 0x000fe20000400000 */
[----:B------:R-:W-:Y:S01]  /*0ab0*/  @!P0 IMAD.MOV.U32 R0, RZ, RZ, RZ ;  /* 0x000000ffff008224 */ /* 0x000fe200078e00ff */
[----:B------:R-:W-:Y:S06]  /*0ac0*/  @!P0 BRA `(.L_x_5) ;  /* 0x0000000000cc8947 */ /* 0x000fec0003800000 */
[----:B------:R-:W-:Y:S01]  /*0ad0*/  IMAD.SHL.U32 R2, R13, 0x100, RZ ;  /* 0x000001000d027824 */ /* 0x000fe200078e00ff */
[----:B------:R-:W0:Y:S01]  /*0ae0*/  LDCU.64 UR10, c[0x4][URZ] ;  /* 0x01000000ff0a77ac */ /* 0x000e220008000a00 */
[----:B------:R-:W-:Y:S02]  /*0af0*/  IMAD.MOV.U32 R6, RZ, RZ, RZ ;  /* 0x000000ffff067224 */ /* 0x000fe400078e00ff */
[----:B------:R-:W-:Y:S01]  /*0b00*/  IMAD.MOV.U32 R0, RZ, RZ, R1 ;  /* 0x000000ffff007224 */ /* 0x000fe200078e0001 */
[----:B------:R-:W-:Y:S01]  /*0b10*/  LOP3.LUT R17, R2, 0x80000000, RZ, 0xfc, !PT ;  /* 0x8000000002117812 */ /* 0x000fe200078efcff */
[----:B------:R-:W-:Y:S01]  /*0b20*/  UMOV UR6, URZ ;  /* 0x000000ff00067c82 */ /* 0x000fe20008000000 */
[----:B------:R-:W-:-:S05]  /*0b30*/  UMOV UR5, URZ ;  /* 0x000000ff00057c82 */ /* 0x000fca0008000000 */
.L_x_6:
[----:B0-----:R-:W-:Y:S01]  /*0b40*/  MOV R4, UR10 ;  /* 0x0000000a00047c02 */ /* 0x001fe20008000f00 */
[----:B------:R-:W-:-:S05]  /*0b50*/  IMAD.U32 R5, RZ, RZ, UR11 ;  /* 0x0000000bff057e24 */ /* 0x000fca000f8e00ff */
[----:B------:R-:W2:Y:S01]  /*0b60*/  LDG.E.CONSTANT R2, desc[UR8][R4.64] ;  /* 0x0000000804027981 */ /* 0x000ea2000c1e9900 */
[----:B------:R-:W-:Y:S02]  /*0b70*/  UIADD3 UR10, UP0, UPT, UR10, 0x4, URZ ;  /* 0x000000040a0a7890 */ /* 0x000fe4000ff1e0ff */
[----:B------:R-:W-:Y:S02]  /*0b80*/  UIADD3 UR5, UPT, UPT, UR5, 0x1, URZ ;  /* 0x0000000105057890 */ /* 0x000fe4000fffe0ff */
[----:B------:R-:W-:Y:S02]  /*0b90*/  UIADD3.X UR11, UPT, UPT, URZ, UR11, URZ, UP0, !UPT ;  /* 0x0000000bff0b7290 */ /* 0x000fe400087fe4ff */
[----:B------:R-:W-:Y:S01]  /*0ba0*/  UISETP.NE.AND UP0, UPT, UR5, 0x6, UPT ;  /* 0x000000060500788c */ /* 0x000fe2000bf05270 */
[----:B--2---:R-:W-:-:S03]  /*0bb0*/  IMAD.WIDE.U32 R2, R2, R17, RZ ;  /* 0x0000001102027225 */ /* 0x004fc600078e00ff */
[----:B------:R-:W-:-:S04]  /*0bc0*/  IADD3 R15, P0, PT, R2, R6, RZ ;  /* 0x00000006020f7210 */ /* 0x000fc80007f1e0ff */
[----:B------:R-:W-:Y:S01]  /*0bd0*/  IADD3.X R6, PT, PT, R3, UR6, RZ, P0, !PT ;  /* 0x0000000603067c10 */ /* 0x000fe200087fe4ff */
[----:B------:R0:W-:Y:S02]  /*0be0*/  STL [R0], R15 ;  /* 0x0000000f00007387 */ /* 0x0001e40000100800 */
[----:B0-----:R-:W-:Y:S01]  /*0bf0*/  VIADD R0, R0, 0x4 ;  /* 0x0000000400007836 */ /* 0x001fe20000000000 */
[----:B------:R-:W-:Y:S06]  /*0c00*/  BRA.U UP0, `(.L_x_6) ;  /* 0xfffffffd00cc7547 */ /* 0x000fec000b83ffff */
[----:B------:R-:W-:Y:S01]  /*0c10*/  SHF.R.U32.HI R4, RZ, 0x17, R13 ;  /* 0x00000017ff047819 */ /* 0x000fe2000001160d */
[----:B------:R0:W-:Y:S03]  /*0c20*/  STL [R1+0x18], R6 ;  /* 0x0000180601007387 */ /* 0x0001e60000100800 */
[C---:B------:R-:W-:Y:S02]  /*0c30*/  LOP3.LUT R0, R4.reuse, 0xe0, RZ, 0xc0, !PT ;  /* 0x000000e004007812 */ /* 0x040fe400078ec0ff */
[----:B------:R-:W-:-:S03]  /*0c40*/  LOP3.LUT P0, RZ, R4, 0x1f, RZ, 0xc0, !PT ;  /* 0x0000001f04ff7812 */ /* 0x000fc6000780c0ff */
[----:B------:R-:W-:-:S05]  /*0c50*/  VIADD R0, R0, 0xffffff80 ;  /* 0xffffff8000007836 */ /* 0x000fca0000000000 */
[----:B------:R-:W-:-:S05]  /*0c60*/  SHF.R.U32.HI R0, RZ, 0x5, R0 ;  /* 0x00000005ff007819 */ /* 0x000fca0000011600 */
[----:B------:R-:W-:-:S05]  /*0c70*/  IMAD R5, R0, -0x4, R1 ;  /* 0xfffffffc00057824 */ /* 0x000fca00078e0201 */
[----:B------:R-:W2:Y:S04]  /*0c80*/  LDL R0, [R5+0x18] ;  /* 0x0000180005007983 */ /* 0x000ea80000100800 */
[----:B------:R-:W2:Y:S04]  /*0c90*/  LDL R3, [R5+0x14] ;  /* 0x0000140005037983 */ /* 0x000ea80000100800 */
[----:B------:R-:W3:Y:S01]  /*0ca0*/  @P0 LDL R2, [R5+0x10] ;  /* 0x0000100005020983 */ /* 0x000ee20000100800 */
[----:B------:R-:W-:Y:S01]  /*0cb0*/  LOP3.LUT R4, R4, 0x1f, RZ, 0xc0, !PT ;  /* 0x0000001f04047812 */ /* 0x000fe200078ec0ff */
[----:B------:R-:W-:Y:S01]  /*0cc0*/  UMOV UR6, 0x54442d19 ;  /* 0x54442d1900067882 */ /* 0x000fe20000000000 */
[----:B------:R-:W-:-:S02]  /*0cd0*/  UMOV UR7, 0x3bf921fb ;  /* 0x3bf921fb00077882 */ /* 0x000fc40000000000 */
[-C--:B--2---:R-:W-:Y:S02]  /*0ce0*/  @P0 SHF.L.W.U32.HI R0, R3, R4.reuse, R0 ;  /* 0x0000000403000219 */ /* 0x084fe40000010e00 */
[----:B---3--:R-:W-:Y:S02]  /*0cf0*/  @P0 SHF.L.W.U32.HI R3, R2, R4, R3 ;  /* 0x0000000402030219 */ /* 0x008fe40000010e03 */
[----:B------:R-:W-:Y:S02]  /*0d00*/  ISETP.GE.AND P0, PT, R13, RZ, PT ;  /* 0x000000ff0d00720c */ /* 0x000fe40003f06270 */
[C---:B------:R-:W-:Y:S01]  /*0d10*/  SHF.L.W.U32.HI R2, R3.reuse, 0x2, R0 ;  /* 0x0000000203027819 */ /* 0x040fe20000010e00 */
[----:B------:R-:W-:-:S03]  /*0d20*/  IMAD.SHL.U32 R3, R3, 0x4, RZ ;  /* 0x0000000403037824 */ /* 0x000fc600078e00ff */
[----:B------:R-:W-:Y:S02]  /*0d30*/  SHF.R.S32.HI R4, RZ, 0x1f, R2 ;  /* 0x0000001fff047819 */ /* 0x000fe40000011402 */
[----:B0-----:R-:W-:Y:S02]  /*0d40*/  LOP3.LUT R6, R2, R13, RZ, 0x3c, !PT ;  /* 0x0000000d02067212 */ /* 0x001fe400078e3cff */
[C---:B------:R-:W-:Y:S02]  /*0d50*/  LOP3.LUT R14, R4.reuse, R3, RZ, 0x3c, !PT ;  /* 0x00000003040e7212 */ /* 0x040fe400078e3cff */
[----:B------:R-:W-:Y:S02]  /*0d60*/  LOP3.LUT R15, R4, R2, RZ, 0x3c, !PT ;  /* 0x00000002040f7212 */ /* 0x000fe400078e3cff */
[----:B------:R-:W-:Y:S02]  /*0d70*/  SHF.R.U32.HI R3, RZ, 0x1e, R0 ;  /* 0x0000001eff037819 */ /* 0x000fe40000011600 */
[----:B------:R-:W-:-:S02]  /*0d80*/  ISETP.GE.AND P1, PT, R6, RZ, PT ;  /* 0x000000ff0600720c */ /* 0x000fc40003f26270 */
[----:B------:R-:W0:Y:S01]  /*0d90*/  I2F.F64.S64 R14, R14 ;  /* 0x0000000e000e7312 */ /* 0x000e220000301c00 */
[----:B------:R-:W-:-:S05]  /*0da0*/  LEA.HI R0, R2, R3, RZ, 0x1 ;  /* 0x0000000302007211 */ /* 0x000fca00078f08ff */
[----:B------:R-:W-:-:S05]  /*0db0*/  IMAD.MOV R2, RZ, RZ, -R0 ;  /* 0x000000ffff027224 */ /* 0x000fca00078e0a00 */
[----:B------:R-:W-:Y:S01]  /*0dc0*/  @!P0 MOV R0, R2 ;  /* 0x0000000200008202 */ /* 0x000fe20000000f00 */
[----:B0-----:R-:W-:-:S10]  /*0dd0*/  DMUL R4, R14, UR6 ;  /* 0x000000060e047c28 */ /* 0x001fd40008000000 */
[----:B------:R-:W0:Y:S02]  /*0de0*/  F2F.F32.F64 R4, R4 ;  /* 0x0000000400047310 */ /* 0x000e240000301000 */
[----:B0-----:R-:W-:-:S07]  /*0df0*/  FSEL R2, -R4, R4, !P1 ;  /* 0x0000000404027208 */ /* 0x001fce0004800100 */
.L_x_5:
[----:B------:R-:W-:Y:S05]  /*0e00*/  BSYNC.RECONVERGENT B0 ;  /* 0x0000000000007941 */ /* 0x000fea0003800200 */
.L_x_4:
[----:B------:R-:W-:Y:S02]  /*0e10*/  IMAD.MOV.U32 R15, RZ, RZ, 0x37cbac00 ;  /* 0x37cbac00ff0f7424 */ /* 0x000fe400078e00ff */
[----:B------:R-:W-:Y:S01]  /*0e20*/  FMUL R3, R2, R2 ;  /* 0x0000000202037220 */ /* 0x000fe20000400000 */
[C---:B------:R-:W-:Y:S01]  /*0e30*/  LOP3.LUT R5, R0.reuse, 0x1, RZ, 0xc0, !PT ;  /* 0x0000000100057812 */ /* 0x040fe200078ec0ff */
[----:B------:R-:W-:Y:S01]  /*0e40*/  IMAD.MOV.U32 R16, RZ, RZ, 0x3c0885e4 ;  /* 0x3c0885e4ff107424 */ /* 0x000fe200078e00ff */
[----:B------:R-:W-:Y:S01]  /*0e50*/  BSSY.RECONVERGENT B0, `(.L_x_7) ;  /* 0x0000044000007945 */ /* 0x000fe20003800200 */
[----:B------:R-:W-:Y:S01]  /*0e60*/  FFMA R4, R3, R15, -0.0013887860113754868507 ;  /* 0xbab607ed03047423 */ /* 0x000fe2000000000f */
[----:B------:R-:W-:Y:S01]  /*0e70*/  VIADD R0, R0, 0x1 ;  /* 0x0000000100007836 */ /* 0x000fe20000000000 */
[----:B------:R-:W-:Y:S01]  /*0e80*/  ISETP.NE.U32.AND P0, PT, R5, 0x1, PT ;  /* 0x000000010500780c */ /* 0x000fe20003f05070 */
[----:B------:R-:W-:-:S03]  /*0e90*/  IMAD.MOV.U32 R14, RZ, RZ, 0x3e2aaaa8 ;  /* 0x3e2aaaa8ff0e7424 */ /* 0x000fc600078e00ff */
[----:B------:R-:W-:Y:S02]  /*0ea0*/  FSEL R4, R4, -0.00019574658654164522886, P0 ;  /* 0xb94d415304047808 */ /* 0x000fe40000000000 */
[----:B------:R-:W-:Y:S02]  /*0eb0*/  FSEL R6, R16, 0.041666727513074874878, !P0 ;  /* 0x3d2aaabb10067808 */ /* 0x000fe40004000000 */
[----:B------:R-:W-:Y:S02]  /*0ec0*/  LOP3.LUT P1, RZ, R0, 0x2, RZ, 0xc0, !PT ;  /* 0x0000000200ff7812 */ /* 0x000fe4000782c0ff */
[----:B------:R-:W-:Y:S01]  /*0ed0*/  FSEL R0, R2, 1, !P0 ;  /* 0x3f80000002007808 */ /* 0x000fe20004000000 */
[----:B------:R-:W-:Y:S01]  /*0ee0*/  FFMA R4, R3, R4, R6 ;  /* 0x0000000403047223 */ /* 0x000fe20000000006 */
[----:B------:R-:W-:Y:S02]  /*0ef0*/  FSEL R5, -R14, -0.4999999701976776123, !P0 ;  /* 0xbeffffff0e057808 */ /* 0x000fe40004000100 */
[----:B------:R-:W-:Y:S01]  /*0f00*/  FSETP.GE.AND P0, PT, |R13|, 105615, PT ;  /* 0x47ce47800d00780b */ /* 0x000fe20003f06200 */
[----:B------:R-:W-:-:S02]  /*0f10*/  FFMA R17, R3, R0, RZ ;  /* 0x0000000003117223 */ /* 0x000fc400000000ff */
[----:B------:R-:W-:-:S04]  /*0f20*/  FFMA R4, R3, R4, R5 ;  /* 0x0000000403047223 */ /* 0x000fc80000000005 */
[----:B------:R-:W-:-:S04]  /*0f30*/  FFMA R17, R17, R4, R0 ;  /* 0x0000000411117223 */ /* 0x000fc80000000000 */
[----:B------:R-:W-:Y:S02]  /*0f40*/  @P1 FADD R17, RZ, -R17 ;  /* 0x80000011ff111221 */ /* 0x000fe40000000000 */
[----:B------:R-:W-:Y:S05]  /*0f50*/  @!P0 BRA `(.L_x_8) ;  /* 0x0000000000cc8947 */ /* 0x000fea0003800000 */
[----:B------:R-:W-:-:S13]  /*0f60*/  FSETP.NEU.AND P0, PT, |R13|, +INF , PT ;  /* 0x7f8000000d00780b */ /* 0x000fda0003f0d200 */
[----:B------:R-:W-:Y:S01]  /*0f70*/  @!P0 FMUL R18, RZ, R13 ;  /* 0x0000000dff128220 */ /* 0x000fe20000400000 */
[----:B------:R-:W-:Y:S01]  /*0f80*/  @!P0 IMAD.MOV.U32 R19, RZ, RZ, RZ ;  /* 0x000000ffff138224 */ /* 0x000fe200078e00ff */
[----:B------:R-:W-:Y:S06]  /*0f90*/  @!P0 BRA `(.L_x_8) ;  /* 0x0000000000bc8947 */ /* 0x000fec0003800000 */
[----:B------:R-:W0:Y:S01]  /*0fa0*/  LDC.64 R2, c[0x4][RZ] ;  /* 0x01000000ff027b82 */ /* 0x000e220000000a00 */
[----:B------:R-:W-:Y:S01]  /*0fb0*/  SHF.L.U32 R4, R13, 0x8, RZ ;  /* 0x000000080d047819 */ /* 0x000fe200000006ff */
[----:B------:R-:W-:Y:S01]  /*0fc0*/  IMAD.MOV.U32 R6, RZ, RZ, RZ ;  /* 0x000000ffff067224 */ /* 0x000fe200078e00ff */
[----:B------:R-:W-:Y:S01]  /*0fd0*/  UMOV UR5, URZ ;  /* 0x000000ff00057c82 */ /* 0x000fe20008000000 */
[----:B------:R-:W-:Y:S01]  /*0fe0*/  IMAD.MOV.U32 R0, RZ, RZ, RZ ;  /* 0x000000ffff007224 */ /* 0x000fe200078e00ff */
[----:B------:R-:W-:-:S07]  /*0ff0*/  LOP3.LUT R23, R4, 0x80000000, RZ, 0xfc, !PT ;  /* 0x8000000004177812 */ /* 0x000fce00078efcff */
.L_x_9:
[----:B0-----:R-:W-:-:S05]  /*1000*/  IMAD.WIDE.U32 R18, R0, 0x4, R2 ;  /* 0x0000000400127825 */ /* 0x001fca00078e0002 */
[----:B------:R-:W2:Y:S01]  /*1010*/  LDG.E.CONSTANT R4, desc[UR8][R18.64] ;  /* 0x0000000812047981 */ /* 0x000ea2000c1e9900 */
[C---:B-1----:R-:W-:Y:S02]  /*1020*/  IMAD R20, R0.reuse, 0x4, R1 ;  /* 0x0000000400147824 */ /* 0x042fe400078e0201 */
[----:B------:R-:W-:-:S05]  /*1030*/  VIADD R0, R0, 0x1 ;  /* 0x0000000100007836 */ /* 0x000fca0000000000 */
[----:B------:R-:W-:Y:S01]  /*1040*/  ISETP.NE.AND P0, PT, R0, 0x6, PT ;  /* 0x000000060000780c */ /* 0x000fe20003f05270 */
[----:B--2---:R-:W-:-:S03]  /*1050*/  IMAD.WIDE.U32 R4, R4, R23, RZ ;  /* 0x0000001704047225 */ /* 0x004fc600078e00ff */
[----:B------:R-:W-:-:S04]  /*1060*/  IADD3 R21, P1, PT, R4, R6, RZ ;  /* 0x0000000604157210 */ /* 0x000fc80007f3e0ff */
[----:B------:R-:W-:Y:S01]  /*1070*/  IADD3.X R6, PT, PT, R5, UR5, RZ, P1, !PT ;  /* 0x0000000505067c10 */ /* 0x000fe20008ffe4ff */
[----:B------:R1:W-:Y:S04]  /*1080*/  STL [R20], R21 ;  /* 0x0000001514007387 */ /* 0x0003e80000100800 */
[----:B------:R-:W-:Y:S05]  /*1090*/  @P0 BRA `(.L_x_9) ;  /* 0xfffffffc00d80947 */ /* 0x000fea000383ffff */
        /* <DEDUP_REMOVED lines=12> */
[----:B------:R-:W-:Y:S01]  /*1160*/  UMOV UR7, 0x3bf921fb ;  /* 0x3bf921fb00077882 */ /* 0x000fe20000000000 */
[----:B------:R-:W-:-:S02]  /*1170*/  ISETP.GE.AND P1, PT, R13, RZ, PT ;  /* 0x000000ff0d00720c */ /* 0x000fc40003f26270 */
[-C--:B--2---:R-:W-:Y:S02]  /*1180*/  @P0 SHF.L.W.U32.HI R0, R3, R4.reuse, R0 ;  /* 0x0000000403000219 */ /* 0x084fe40000010e00 */
[----:B---3--:R-:W-:Y:S02]  /*1190*/  @P0 SHF.L.W.U32.HI R3, R2, R4, R3 ;  /* 0x0000000402030219 */ /* 0x008fe40000010e03 */
[--C-:B------:R-:W-:Y:S02]  /*11a0*/  SHF.R.U32.HI R19, RZ, 0x1e, R0.reuse ;  /* 0x0000001eff137819 */ /* 0x100fe40000011600 */
[C---:B------:R-:W-:Y:S02]  /*11b0*/  SHF.L.W.U32.HI R4, R3.reuse, 0x2, R0 ;  /* 0x0000000203047819 */ /* 0x040fe40000010e00 */
[----:B------:R-:W-:Y:S02]  /*11c0*/  SHF.L.U32 R3, R3, 0x2, RZ ;  /* 0x0000000203037819 */ /* 0x000fe400000006ff */
[----:B------:R-:W-:-:S02]  /*11d0*/  SHF.R.S32.HI R5, RZ, 0x1f, R4 ;  /* 0x0000001fff057819 */ /* 0x000fc40000011404 */
[C---:B------:R-:W-:Y:S02]  /*11e0*/  LEA.HI R19, R4.reuse, R19, RZ, 0x1 ;  /* 0x0000001304137211 */ /* 0x040fe400078f08ff */
[C---:B------:R-:W-:Y:S02]  /*11f0*/  LOP3.LUT R2, R5.reuse, R3, RZ, 0x3c, !PT ;  /* 0x0000000305027212 */ /* 0x040fe400078e3cff */
[----:B------:R-:W-:Y:S01]  /*1200*/  LOP3.LUT R3, R5, R4, RZ, 0x3c, !PT ;  /* 0x0000000405037212 */ /* 0x000fe200078e3cff */
[----:B------:R-:W-:Y:S01]  /*1210*/  IMAD.MOV R0, RZ, RZ, -R19 ;  /* 0x000000ffff007224 */ /* 0x000fe200078e0a13 */
[----:B------:R-:W-:-:S03]  /*1220*/  LOP3.LUT R13, R4, R13, RZ, 0x3c, !PT ;  /* 0x0000000d040d7212 */ /* 0x000fc600078e3cff */
[----:B------:R-:W-:Y:S01]  /*1230*/  @!P1 IMAD.MOV.U32 R19, RZ, RZ, R0 ;  /* 0x000000ffff139224 */ /* 0x000fe200078e0000 */
[----:B------:R-:W1:Y:S01]  /*1240*/  I2F.F64.S64 R2, R2 ;  /* 0x0000000200027312 */ /* 0x000e620000301c00 */
[----:B------:R-:W-:Y:S01]  /*1250*/  ISETP.GE.AND P0, PT, R13, RZ, PT ;  /* 0x000000ff0d00720c */ /* 0x000fe20003f06270 */
[----:B-1----:R-:W-:-:S10]  /*1260*/  DMUL R20, R2, UR6 ;  /* 0x0000000602147c28 */ /* 0x002fd40008000000 */
[----:B------:R-:W1:Y:S02]  /*1270*/  F2F.F32.F64 R20, R20 ;  /* 0x0000001400147310 */ /* 0x000e640000301000 */
[----:B01----:R-:W-:-:S07]  /*1280*/  FSEL R18, -R20, R20, !P0 ;  /* 0x0000001414127208 */ /* 0x003fce0004000100 */
.L_x_8:
[----:B------:R-:W-:Y:S05]  /*1290*/  BSYNC.RECONVERGENT B0 ;  /* 0x0000000000007941 */ /* 0x000fea0003800200 */
.L_x_7:
[----:B------:R-:W0:Y:S01]  /*12a0*/  LDCU.128 UR12, c[0x0][0x380] ;  /* 0x00007000ff0c77ac */ /* 0x000e220008000c00 */
[----:B------:R-:W-:Y:S01]  /*12b0*/  IADD3 R0, P0, PT, R8, UR4, RZ ;  /* 0x0000000408007c10 */ /* 0x000fe2000ff1e0ff */
[----:B------:R-:W-:Y:S01]  /*12c0*/  FMUL R13, R18, R18 ;  /* 0x00000012120d7220 */ /* 0x000fe20000400000 */
[----:B------:R-:W1:Y:S03]  /*12d0*/  LDCU UR5, c[0x0][0x39c] ;  /* 0x00007380ff0577ac */ /* 0x000e660008000800 */
[----:B------:R-:W-:Y:S02]  /*12e0*/  IMAD.X R3, RZ, RZ, R11, P0 ;  /* 0x000000ffff037224 */ /* 0x000fe400000e060b */
[----:B------:R-:W-:-:S03]  /*12f0*/  IMAD.SHL.U32 R4, R0, 0x4, RZ ;  /* 0x0000000400047824 */ /* 0x000fc600078e00ff */
[----:B------:R-:W-:Y:S02]  /*1300*/  SHF.L.U64.HI R0, R0, 0x2, R3 ;  /* 0x0000000200007819 */ /* 0x000fe40000010203 */
[C---:B0-----:R-:W-:Y:S02]  /*1310*/  IADD3 R2, P0, PT, R4.reuse, UR12, RZ ;  /* 0x0000000c04027c10 */ /* 0x041fe4000ff1e0ff */
[----:B------:R-:W-:Y:S02]  /*1320*/  IADD3 R4, P1, PT, R4, UR14, RZ ;  /* 0x0000000e04047c10 */ /* 0x000fe4000ff3e0ff */
[C---:B------:R-:W-:Y:S02]  /*1330*/  IADD3.X R3, PT, PT, R0.reuse, UR13, RZ, P0, !PT ;  /* 0x0000000d00037c10 */ /* 0x040fe400087fe4ff */
[----:B------:R-:W-:-:S03]  /*1340*/  IADD3.X R5, PT, PT, R0, UR15, RZ, P1, !PT ;  /* 0x0000000f00057c10 */ /* 0x000fc60008ffe4ff */
[----:B------:R-:W2:Y:S04]  /*1350*/  LDG.E R20, desc[UR8][R2.64+0x4] ;  /* 0x0000040802147981 */ /* 0x000ea8000c1e1900 */
[----:B------:R-:W3:Y:S04]  /*1360*/  LDG.E R6, desc[UR8][R2.64] ;  /* 0x0000000802067981 */ /* 0x000ee8000c1e1900 */
[----:B------:R-:W4:Y:S04]  /*1370*/  LDG.E R24, desc[UR8][R4.64+0x4] ;  /* 0x0000040804187981 */ /* 0x000f28000c1e1900 */
[----:B------:R-:W5:Y:S01]  /*1380*/  LDG.E R22, desc[UR8][R4.64] ;  /* 0x0000000804167981 */ /* 0x000f62000c1e1900 */
[----:B------:R-:W-:Y:S01]  /*1390*/  LOP3.LUT R0, R19, 0x1, RZ, 0xc0, !PT ;  /* 0x0000000113007812 */ /* 0x000fe200078ec0ff */
[----:B------:R-:W-:Y:S01]  /*13a0*/  FFMA R15, R13, R15, -0.0013887860113754868507 ;  /* 0xbab607ed0d0f7423 */ /* 0x000fe2000000000f */
[----:B------:R-:W-:Y:S01]  /*13b0*/  LOP3.LUT P1, RZ, R19, 0x2, RZ, 0xc0, !PT ;  /* 0x0000000213ff7812 */ /* 0x000fe2000782c0ff */
[----:B------:R-:W-:Y:S01]  /*13c0*/  UIADD3 UR4, UPT, UPT, UR4, 0x2, URZ ;  /* 0x0000000204047890 */ /* 0x000fe2000fffe0ff */
[----:B------:R-:W-:-:S03]  /*13d0*/  ISETP.NE.U32.AND P0, PT, R0, 0x1, PT ;  /* 0x000000010000780c */ /* 0x000fc60003f05070 */
[----:B-1----:R-:W-:Y:S01]  /*13e0*/  UISETP.GE.AND UP0, UPT, UR4, UR5, UPT ;  /* 0x000000050400728c */ /* 0x002fe2000bf06270 */
[----:B------:R-:W-:Y:S02]  /*13f0*/  FSEL R16, R16, 0.041666727513074874878, P0 ;  /* 0x3d2aaabb10107808 */ /* 0x000fe40000000000 */
[----:B------:R-:W-:Y:S02]  /*1400*/  FSEL R0, R15, -0.00019574658654164522886, !P0 ;  /* 0xb94d41530f007808 */ /* 0x000fe40004000000 */
[----:B------:R-:W-:-:S03]  /*1410*/  FSEL R15, -R14, -0.4999999701976776123, P0 ;  /* 0xbeffffff0e0f7808 */ /* 0x000fc60000000100 */
[----:B------:R-:W-:Y:S01]  /*1420*/  FFMA R16, R13, R0, R16 ;  /* 0x000000000d107223 */ /* 0x000fe20000000010 */
[----:B------:R-:W-:-:S03]  /*1430*/  FSEL R0, R18, 1, P0 ;  /* 0x3f80000012007808 */ /* 0x000fc60000000000 */
[C---:B------:R-:W-:Y:S02]  /*1440*/  FFMA R15, R13.reuse, R16, R15 ;  /* 0x000000100d0f7223 */ /* 0x040fe4000000000f */
[----:B------:R-:W-:-:S04]  /*1450*/  FFMA R13, R13, R0, RZ ;  /* 0x000000000d0d7223 */ /* 0x000fc800000000ff */
[----:B------:R-:W-:-:S04]  /*1460*/  FFMA R13, R13, R15, R0 ;  /* 0x0000000f0d0d7223 */ /* 0x000fc80000000000 */
[----:B------:R-:W-:-:S04]  /*1470*/  @P1 FADD R13, RZ, -R13 ;  /* 0x8000000dff0d1221 */ /* 0x000fc80000000000 */
[C---:B--2---:R-:W-:Y:S01]  /*1480*/  FMUL R0, R13.reuse, R20 ;  /* 0x000000140d007220 */ /* 0x044fe20000400000 */
[C---:B---3--:R-:W-:Y:S01]  /*1490*/  FMUL R15, R13.reuse, R6 ;  /* 0x000000060d0f7220 */ /* 0x048fe20000400000 */
[----:B----4-:R-:W-:-:S03]  /*14a0*/  FMUL R19, R13, R24 ;  /* 0x000000180d137220 */ /* 0x010fc60000400000 */
[----:B------:R-:W-:Y:S01]  /*14b0*/  FFMA R15, R17, R20, R15 ;  /* 0x00000014110f7223 */ /* 0x000fe2000000000f */
[----:B-----5:R-:W-:Y:S01]  /*14c0*/  FMUL R21, R13, R22 ;  /* 0x000000160d157220 */ /* 0x020fe20000400000 */
[C---:B------:R-:W-:Y:S01]  /*14d0*/  FFMA R13, R17.reuse, R6, -R0 ;  /* 0x00000006110d7223 */ /* 0x040fe20000000800 */
[C---:B------:R-:W-:Y:S02]  /*14e0*/  FFMA R19, R17.reuse, R22, -R19 ;  /* 0x0000001611137223 */ /* 0x040fe40000000813 */
[----:B------:R0:W-:Y:S01]  /*14f0*/  STG.E desc[UR8][R2.64+0x4], R15 ;  /* 0x0000040f02007986 */ /* 0x0001e2000c101908 */
[----:B------:R-:W-:-:S03]  /*1500*/  FFMA R21, R17, R24, R21 ;  /* 0x0000001811157223 */ /* 0x000fc60000000015 */
[----:B------:R0:W-:Y:S04]  /*1510*/  STG.E desc[UR8][R2.64], R13 ;  /* 0x0000000d02007986 */ /* 0x0001e8000c101908 */
[----:B------:R0:W-:Y:S04]  /*1520*/  STG.E desc[UR8][R4.64], R19 ;  /* 0x0000001304007986 */ /* 0x0001e8000c101908 */
[----:B------:R0:W-:Y:S01]  /*1530*/  STG.E desc[UR8][R4.64+0x4], R21 ;  /* 0x0000041504007986 */ /* 0x0001e2000c101908 */
[----:B------:R-:W-:Y:S05]  /*1540*/  BRA.U !UP0, `(.L_x_10) ;  /* 0xfffffff108547547 */ /* 0x000fea000b83ffff */
[----:B------:R-:W-:Y:S05]  /*1550*/  EXIT ;  /* 0x000000000000794d */ /* 0x000fea0003800000 */
        .weak           $__internal_0_$__cuda_sm20_rcp_rn_f32_slowpath
        .type           $__internal_0_$__cuda_sm20_rcp_rn_f32_slowpath,@function
        .size           $__internal_0_$__cuda_sm20_rcp_rn_f32_slowpath,($__internal_1_$__cuda_sm3x_div_rn_noftz_f32_slowpath - $__internal_0_$__cuda_sm20_rcp_rn_f32_slowpath)
$__internal_0_$__cuda_sm20_rcp_rn_f32_slowpath:
[----:B------:R-:W-:-:S05]  /*1560*/  IMAD.SHL.U32 R3, R0, 0x2, RZ ;  /* 0x0000000200037824 */ /* 0x000fca00078e00ff */
[----:B------:R-:W-:-:S04]  /*1570*/  SHF.R.U32.HI R14, RZ, 0x18, R3 ;  /* 0x00000018ff0e7819 */ /* 0x000fc80000011603 */
[----:B------:R-:W-:-:S13]  /*1580*/  ISETP.NE.U32.AND P0, PT, R14, RZ, PT ;  /* 0x000000ff0e00720c */ /* 0x000fda0003f05070 */
[----:B------:R-:W-:Y:S05]  /*1590*/  @P0 BRA `(.L_x_11) ;  /* 0x00000000002c0947 */ /* 0x000fea0003800000 */
[----:B------:R-:W-:-:S04]  /*15a0*/  SHF.L.U32 R3, R0, 0x1, RZ ;  /* 0x0000000100037819 */ /* 0x000fc800000006ff */
[----:B------:R-:W-:-:S13]  /*15b0*/  ISETP.NE.AND P0, PT, R3, RZ, PT ;  /* 0x000000ff0300720c */ /* 0x000fda0003f05270 */
[----:B------:R2:W3:Y:S01]  /*15c0*/  @!P0 MUFU.RCP R3, R0 ;  /* 0x0000000000038308 */ /* 0x0004e20000001000 */
[----:B------:R-:W-:Y:S05]  /*15d0*/  @!P0 BRA `(.L_x_12) ;  /* 0x0000000000a48947 */ /* 0x000fea0003800000 */
[----:B------:R-:W-:-:S04]  /*15e0*/  FFMA R4, R0, 1.84467440737095516160e+19, RZ ;  /* 0x5f80000000047823 */ /* 0x000fc800000000ff */
[----:B---3--:R-:W2:Y:S02]  /*15f0*/  MUFU.RCP R3, R4 ;  /* 0x0000000400037308 */ /* 0x008ea40000001000 */
[----:B--2---:R-:W-:-:S04]  /*1600*/  FFMA R0, R4, R3, -1 ;  /* 0xbf80000004007423 */ /* 0x004fc80000000003 */
[----:B------:R-:W-:-:S04]  /*1610*/  FADD.FTZ R0, -R0, -RZ ;  /* 0x800000ff00007221 */ /* 0x000fc80000010100 */
[----:B------:R-:W-:-:S04]  /*1620*/  FFMA R0, R3, R0, R3 ;  /* 0x0000000003007223 */ /* 0x000fc80000000003 */
[----:B------:R-:W-:Y:S01]  /*1630*/  FFMA R3, R0, 1.84467440737095516160e+19, RZ ;  /* 0x5f80000000037823 */ /* 0x000fe200000000ff */
[----:B------:R-:W-:Y:S06]  /*1640*/  BRA `(.L_x_12) ;  /* 0x0000000000887947 */ /* 0x000fec0003800000 */
.L_x_11:
[----:B------:R-:W-:-:S05]  /*1650*/  VIADD R16, R14, 0xffffff03 ;  /* 0xffffff030e107836 */ /* 0x000fca0000000000 */
[----:B------:R-:W-:-:S13]  /*1660*/  ISETP.GT.U32.AND P0, PT, R16, 0x1, PT ;  /* 0x000000011000780c */ /* 0x000fda0003f04070 */
[----:B------:R-:W-:Y:S05]  /*1670*/  @P0 BRA `(.L_x_13) ;  /* 0x0000000000780947 */ /* 0x000fea0003800000 */
[----:B------:R-:W-:Y:S01]  /*1680*/  LOP3.LUT R3, R0, 0x7fffff, RZ, 0xc0, !PT ;  /* 0x007fffff00037812 */ /* 0x000fe200078ec0ff */
[----:B------:R-:W-:-:S03]  /*1690*/  IMAD.MOV.U32 R13, RZ, RZ, 0x3 ;  /* 0x00000003ff0d7424 */ /* 0x000fc600078e00ff */
[----:B------:R-:W-:Y:S02]  /*16a0*/  LOP3.LUT R3, R3, 0x3f800000, RZ, 0xfc, !PT ;  /* 0x3f80000003037812 */ /* 0x000fe400078efcff */
[----:B------:R-:W-:Y:S02]  /*16b0*/  SHF.L.U32 R13, R13, R16, RZ ;  /* 0x000000100d0d7219 */ /* 0x000fe400000006ff */
[----:B------:R-:W0:Y:S02]  /*16c0*/  MUFU.RCP R4, R3 ;  /* 0x0000000300047308 */ /* 0x000e240000001000 */
[----:B0-----:R-:W-:-:S04]  /*16d0*/  FFMA R5, R3, R4, -1 ;  /* 0xbf80000003057423 */ /* 0x001fc80000000004 */
[----:B------:R-:W-:-:S04]  /*16e0*/  FADD.FTZ R5, -R5, -RZ ;  /* 0x800000ff05057221 */ /* 0x000fc80000010100 */
[CCC-:B------:R-:W-:Y:S01]  /*16f0*/  FFMA.RM R6, R4.reuse, R5.reuse, R4.reuse ;  /* 0x0000000504067223 */ /* 0x1c0fe20000004004 */
[----:B------:R-:W-:-:S04]  /*1700*/  FFMA.RP R5, R4, R5, R4 ;  /* 0x0000000504057223 */ /* 0x000fc80000008004 */
[C---:B------:R-:W-:Y:S02]  /*1710*/  LOP3.LUT R4, R6.reuse, 0x7fffff, RZ, 0xc0, !PT ;  /* 0x007fffff06047812 */ /* 0x040fe400078ec0ff */
[----:B------:R-:W-:Y:S02]  /*1720*/  FSETP.NEU.FTZ.AND P0, PT, R6, R5, PT ;  /* 0x000000050600720b */ /* 0x000fe40003f1d000 */
[----:B------:R-:W-:Y:S02]  /*1730*/  LOP3.LUT R4, R4, 0x800000, RZ, 0xfc, !PT ;  /* 0x0080000004047812 */ /* 0x000fe400078efcff */
[----:B------:R-:W-:Y:S02]  /*1740*/  SEL R5, RZ, 0xffffffff, !P0 ;  /* 0xffffffffff057807 */ /* 0x000fe40004000000 */
[----:B------:R-:W-:-:S03]  /*1750*/  LOP3.LUT R13, R13, R4, RZ, 0xc0, !PT ;  /* 0x000000040d0d7212 */ /* 0x000fc600078ec0ff */
[----:B------:R-:W-:Y:S01]  /*1760*/  IMAD.MOV R5, RZ, RZ, -R5 ;  /* 0x000000ffff057224 */ /* 0x000fe200078e0a05 */
[----:B------:R-:W-:-:S04]  /*1770*/  SHF.R.U32.HI R13, RZ, R16, R13 ;  /* 0x00000010ff0d7219 */ /* 0x000fc8000001160d */
[----:B------:R-:W-:Y:S02]  /*1780*/  LOP3.LUT P1, RZ, R5, R16, R4, 0xf8, !PT ;  /* 0x0000001005ff7212 */ /* 0x000fe4000782f804 */
[C---:B------:R-:W-:Y:S02]  /*1790*/  LOP3.LUT P0, RZ, R13.reuse, 0x1, RZ, 0xc0, !PT ;  /* 0x000000010dff7812 */ /* 0x040fe4000780c0ff */
[----:B------:R-:W-:-:S04]  /*17a0*/  LOP3.LUT P2, RZ, R13, 0x2, RZ, 0xc0, !PT ;  /* 0x000000020dff7812 */ /* 0x000fc8000784c0ff */
[----:B------:R-:W-:Y:S02]  /*17b0*/  PLOP3.LUT P0, PT, P0, P1, P2, 0xe0, 0x0 ;  /* 0x000000000000781c */ /* 0x000fe40000703c20 */
[----:B------:R-:W-:Y:S02]  /*17c0*/  LOP3.LUT P1, RZ, R0, 0x7fffff, RZ, 0xc0, !PT ;  /* 0x007fffff00ff7812 */ /* 0x000fe4000782c0ff */
[----:B------:R-:W-:-:S05]  /*17d0*/  SEL R3, RZ, 0x1, !P0 ;  /* 0x00000001ff037807 */ /* 0x000fca0004000000 */
[----:B------:R-:W-:-:S05]  /*17e0*/  IMAD.MOV R3, RZ, RZ, -R3 ;  /* 0x000000ffff037224 */ /* 0x000fca00078e0a03 */
[----:B------:R-:W-:Y:S01]  /*17f0*/  ISETP.GE.AND P0, PT, R3, RZ, PT ;  /* 0x000000ff0300720c */ /* 0x000fe20003f06270 */
[----:B------:R-:W-:-:S05]  /*1800*/  VIADD R3, R14, 0xffffff04 ;  /* 0xffffff040e037836 */ /* 0x000fca0000000000 */
[----:B------:R-:W-:-:S07]  /*1810*/  SHF.R.U32.HI R3, RZ, R3, R4 ;  /* 0x00000003ff037219 */ /* 0x000fce0000011604 */
[----:B------:R-:W-:-:S05]  /*1820*/  @!P0 IADD3 R3, PT, PT, R3, 0x1, RZ ;  /* 0x0000000103038810 */ /* 0x000fca0007ffe0ff */
[----:B------:R-:W-:-:S05]  /*1830*/  @!P1 IMAD.SHL.U32 R3, R3, 0x2, RZ ;  /* 0x0000000203039824 */ /* 0x000fca00078e00ff */
[----:B------:R-:W-:Y:S01]  /*1840*/  LOP3.LUT R3, R3, 0x80000000, R0, 0xf8, !PT ;  /* 0x8000000003037812 */ /* 0x000fe200078ef800 */
[----:B------:R-:W-:Y:S06]  /*1850*/  BRA `(.L_x_12) ;  /* 0x0000000000047947 */ /* 0x000fec0003800000 */
.L_x_13:
[----:B------:R0:W1:Y:S02]  /*1860*/  MUFU.RCP R3, R0 ;  /* 0x0000000000037308 */ /* 0x0000640000001000 */
.L_x_12:
[----:B-1-3--:R-:W-:Y:S02]  /*1870*/  IMAD.MOV.U32 R13, RZ, RZ, R3 ;  /* 0x000000ffff0d7224 */ /* 0x00afe400078e0003 */
[----:B------:R-:W-:-:S04]  /*1880*/  IMAD.MOV.U32 R3, RZ, RZ, 0x0 ;  /* 0x00000000ff037424 */ /* 0x000fc800078e00ff */
[----:B0-2---:R-:W-:Y:S05]  /*1890*/  RET.REL.NODEC R2 `(_Z11rope_kernelPfS_iiii) ;  /* 0xffffffe402d87950 */ /* 0x005fea0003c3ffff */
        .weak           $__internal_1_$__cuda_sm3x_div_rn_noftz_f32_slowpath
        .type           $__internal_1_$__cuda_sm3x_div_rn_noftz_f32_slowpath,@function
        .size           $__internal_1_$__cuda_sm3x_div_rn_noftz_f32_slowpath,(.L_x_24 - $__internal_1_$__cuda_sm3x_div_rn_noftz_f32_slowpath)
$__internal_1_$__cuda_sm3x_div_rn_noftz_f32_slowpath:
[--C-:B------:R-:W-:Y:S01]  /*18a0*/  SHF.R.U32.HI R5, RZ, 0x17, R12.reuse ;  /* 0x00000017ff057819 */ /* 0x100fe2000001160c */
[----:B------:R-:W-:Y:S01]  /*18b0*/  IMAD.MOV.U32 R13, RZ, RZ, R12 ;  /* 0x000000ffff0d7224 */ /* 0x000fe200078e000c */
[----:B------:R-:W-:Y:S02]  /*18c0*/  SHF.R.U32.HI R3, RZ, 0x17, R0 ;  /* 0x00000017ff037819 */ /* 0x000fe40000011600 */
[----:B------:R-:W-:Y:S02]  /*18d0*/  LOP3.LUT R5, R5, 0xff, RZ, 0xc0, !PT ;  /* 0x000000ff05057812 */ /* 0x000fe400078ec0ff */
[----:B------:R-:W-:Y:S02]  /*18e0*/  LOP3.LUT R16, R3, 0xff, RZ, 0xc0, !PT ;  /* 0x000000ff03107812 */ /* 0x000fe400078ec0ff */
[----:B------:R-:W-:Y:S01]  /*18f0*/  MOV R6, R0 ;  /* 0x0000000000067202 */ /* 0x000fe20000000f00 */
[----:B------:R-:W-:Y:S02]  /*1900*/  VIADD R14, R5, 0xffffffff ;  /* 0xffffffff050e7836 */ /* 0x000fe40000000000 */
[----:B------:R-:W-:-:S03]  /*1910*/  VIADD R15, R16, 0xffffffff ;  /* 0xffffffff100f7836 */ /* 0x000fc60000000000 */
[----:B------:R-:W-:-:S04]  /*1920*/  ISETP.GT.U32.AND P0, PT, R14, 0xfd, PT ;  /* 0x000000fd0e00780c */ /* 0x000fc80003f04070 */
[----:B------:R-:W-:-:S13]  /*1930*/  ISETP.GT.U32.OR P0, PT, R15, 0xfd, P0 ;  /* 0x000000fd0f00780c */ /* 0x000fda0000704470 */
[----:B------:R-:W-:Y:S01]  /*1940*/  @!P0 IMAD.MOV.U32 R4, RZ, RZ, RZ ;  /* 0x000000ffff048224 */ /* 0x000fe200078e00ff */
[----:B------:R-:W-:Y:S06]  /*1950*/  @!P0 BRA `(.L_x_14) ;  /* 0x0000000000608947 */ /* 0x000fec0003800000 */
[----:B------:R-:W-:Y:S01]  /*1960*/  FSETP.GTU.FTZ.AND P1, PT, |R12|, +INF , PT ;  /* 0x7f8000000c00780b */ /* 0x000fe20003f3c200 */
[----:B------:R-:W-:Y:S01]  /*1970*/  IMAD.MOV.U32 R3, RZ, RZ, R12 ;  /* 0x000000ffff037224 */ /* 0x000fe200078e000c */
[----:B------:R-:W-:-:S04]  /*1980*/  FSETP.GTU.FTZ.AND P0, PT, |R0|, +INF , PT ;  /* 0x7f8000000000780b */ /* 0x000fc80003f1c200 */
[----:B------:R-:W-:-:S13]  /*1990*/  PLOP3.LUT P0, PT, P0, P1, PT, 0xf8, 0x8f ;  /* 0x00000000008f781c */ /* 0x000fda0000703f70 */
[----:B------:R-:W-:Y:S05]  /*19a0*/  @P0 BRA `(.L_x_15) ;  /* 0x0000000400440947 */ /* 0x000fea0003800000 */
[----:B------:R-:W-:-:S13]  /*19b0*/  LOP3.LUT P0, RZ, R13, 0x7fffffff, R6, 0xc8, !PT ;  /* 0x7fffffff0dff7812 */ /* 0x000fda000780c806 */
[----:B------:R-:W-:Y:S05]  /*19c0*/  @!P0 BRA `(.L_x_16) ;  /* 0x0000000400348947 */ /* 0x000fea0003800000 */
[C---:B------:R-:W-:Y:S02]  /*19d0*/  FSETP.NEU.FTZ.AND P1, PT, |R0|.reuse, +INF , PT ;  /* 0x7f8000000000780b */ /* 0x040fe40003f3d200 */
[----:B------:R-:W-:Y:S02]  /*19e0*/  FSETP.NEU.FTZ.AND P0, PT, |R3|, +INF , PT ;  /* 0x7f8000000300780b */ /* 0x000fe40003f1d200 */
[----:B------:R-:W-:-:S11]  /*19f0*/  FSETP.NEU.FTZ.AND P2, PT, |R0|, +INF , PT ;  /* 0x7f8000000000780b */ /* 0x000fd60003f5d200 */
[----:B------:R-:W-:Y:S05]  /*1a00*/  @!P0 BRA !P1, `(.L_x_16) ;  /* 0x0000000400248947 */ /* 0x000fea0004800000 */
[----:B------:R-:W-:-:S04]  /*1a10*/  LOP3.LUT P1, RZ, R6, 0x7fffffff, RZ, 0xc0, !PT ;  /* 0x7fffffff06ff7812 */ /* 0x000fc8000782c0ff */
[----:B------:R-:W-:-:S13]  /*1a20*/  PLOP3.LUT P0, PT, P0, P1, PT, 0x2f, 0xf2 ;  /* 0x0000000000f2781c */ /* 0x000fda0000702577 */
[----:B------:R-:W-:Y:S05]  /*1a30*/  @P0 BRA `(.L_x_17) ;  /* 0x0000000400100947 */ /* 0x000fea0003800000 */
[----:B------:R-:W-:-:S04]  /*1a40*/  LOP3.LUT P0, RZ, R13, 0x7fffffff, RZ, 0xc0, !PT ;  /* 0x7fffffff0dff7812 */ /* 0x000fc8000780c0ff */
[----:B------:R-:W-:-:S13]  /*1a50*/  PLOP3.LUT P0, PT, P2, P0, PT, 0x2f, 0xf2 ;  /* 0x0000000000f2781c */ /* 0x000fda0001700577 */
[----:B------:R-:W-:Y:S05]  /*1a60*/  @P0 BRA `(.L_x_18) ;  /* 0x0000000000f80947 */ /* 0x000fea0003800000 */
[----:B------:R-:W-:Y:S02]  /*1a70*/  ISETP.GE.AND P0, PT, R15, RZ, PT ;  /* 0x000000ff0f00720c */ /* 0x000fe40003f06270 */
[----:B------:R-:W-:-:S11]  /*1a80*/  ISETP.GE.AND P1, PT, R14, RZ, PT ;  /* 0x000000ff0e00720c */ /* 0x000fd60003f26270 */
[----:B------:R-:W-:Y:S02]  /*1a90*/  @P0 IMAD.MOV.U32 R4, RZ, RZ, RZ ;  /* 0x000000ffff040224 */ /* 0x000fe400078e00ff */
[----:B------:R-:W-:Y:S01]  /*1aa0*/  @!P0 FFMA R6, R0, 1.84467440737095516160e+19, RZ ;  /* 0x5f80000000068823 */ /* 0x000fe200000000ff */
[----:B------:R-:W-:Y:S02]  /*1ab0*/  @!P0 IMAD.MOV.U32 R4, RZ, RZ, -0x40 ;  /* 0xffffffc0ff048424 */ /* 0x000fe400078e00ff */
[----:B------:R-:W-:-:S03]  /*1ac0*/  @!P1 FFMA R13, R3, 1.84467440737095516160e+19, RZ ;  /* 0x5f800000030d9823 */ /* 0x000fc600000000ff */
[----:B------:R-:W-:-:S07]  /*1ad0*/  @!P1 IADD3 R4, PT, PT, R4, 0x40, RZ ;  /* 0x0000004004049810 */ /* 0x000fce0007ffe0ff */
.L_x_14:
[----:B------:R-:W-:Y:S01]  /*1ae0*/  LEA R0, R5, 0xc0800000, 0x17 ;  /* 0xc080000005007811 */ /* 0x000fe200078eb8ff */
[----:B------:R-:W-:-:S04]  /*1af0*/  VIADD R3, R16, 0xffffff81 ;  /* 0xffffff8110037836 */ /* 0x000fc80000000000 */
[----:B------:R-:W-:Y:S01]  /*1b00*/  IMAD.IADD R13, R13, 0x1, -R0 ;  /* 0x000000010d0d7824 */ /* 0x000fe200078e0a00 */
[C---:B------:R-:W-:Y:S01]  /*1b10*/  IADD3 R5, PT, PT, R3.reuse, 0x7f, -R5 ;  /* 0x0000007f03057810 */ /* 0x040fe20007ffe805 */
[----:B------:R-:W-:Y:S02]  /*1b20*/  IMAD R0, R3, -0x800000, R6 ;  /* 0xff80000003007824 */ /* 0x000fe400078e0206 */
[----:B------:R-:W0:Y:S01]  /*1b30*/  MUFU.RCP R14, R13 ;  /* 0x0000000d000e7308 */ /* 0x000e220000001000 */
[----:B------:R-:W-:Y:S01]  /*1b40*/  FADD.FTZ R15, -R13, -RZ ;  /* 0x800000ff0d0f7221 */ /* 0x000fe20000010100 */
[----:B------:R-:W-:-:S03]  /*1b50*/  IMAD.IADD R5, R5, 0x1, R4 ;  /* 0x0000000105057824 */ /* 0x000fc600078e0204 */
[----:B0-----:R-:W-:-:S04]  /*1b60*/  FFMA R17, R14, R15, 1 ;  /* 0x3f8000000e117423 */ /* 0x001fc8000000000f */
[----:B------:R-:W-:-:S04]  /*1b70*/  FFMA R19, R14, R17, R14 ;  /* 0x000000110e137223 */ /* 0x000fc8000000000e */
[----:B------:R-:W-:-:S04]  /*1b80*/  FFMA R6, R0, R19, RZ ;  /* 0x0000001300067223 */ /* 0x000fc800000000ff */
[----:B------:R-:W-:-:S04]  /*1b90*/  FFMA R17, R15, R6, R0 ;  /* 0x000000060f117223 */ /* 0x000fc80000000000 */
[----:B------:R-:W-:-:S04]  /*1ba0*/  FFMA R6, R19, R17, R6 ;  /* 0x0000001113067223 */ /* 0x000fc80000000006 */
[----:B------:R-:W-:-:S04]  /*1bb0*/  FFMA R15, R15, R6, R0 ;  /* 0x000000060f0f7223 */ /* 0x000fc80000000000 */
[----:B------:R-:W-:-:S05]  /*1bc0*/  FFMA R0, R19, R15, R6 ;  /* 0x0000000f13007223 */ /* 0x000fca0000000006 */
[----:B------:R-:W-:-:S04]  /*1bd0*/  SHF.R.U32.HI R3, RZ, 0x17, R0 ;  /* 0x00000017ff037819 */ /* 0x000fc80000011600 */
[----:B------:R-:W-:-:S05]  /*1be0*/  LOP3.LUT R3, R3, 0xff, RZ, 0xc0, !PT ;  /* 0x000000ff03037812 */ /* 0x000fca00078ec0ff */
[----:B------:R-:W-:-:S04]  /*1bf0*/  IMAD.IADD R13, R3, 0x1, R5 ;  /* 0x00000001030d7824 */ /* 0x000fc800078e0205 */
[----:B------:R-:W-:-:S05]  /*1c00*/  VIADD R3, R13, 0xffffffff ;  /* 0xffffffff0d037836 */ /* 0x000fca0000000000 */
[----:B------:R-:W-:-:S13]  /*1c10*/  ISETP.GE.U32.AND P0, PT, R3, 0xfe, PT ;  /* 0x000000fe0300780c */ /* 0x000fda0003f06070 */
[----:B------:R-:W-:Y:S05]  /*1c20*/  @!P0 BRA `(.L_x_19) ;  /* 0x0000000000808947 */ /* 0x000fea0003800000 */
[----:B------:R-:W-:-:S13]  /*1c30*/  ISETP.GT.AND P0, PT, R13, 0xfe, PT ;  /* 0x000000fe0d00780c */ /* 0x000fda0003f04270 */
[----:B------:R-:W-:Y:S05]  /*1c40*/  @P0 BRA `(.L_x_20) ;  /* 0x00000000006c0947 */ /* 0x000fea0003800000 */
[----:B------:R-:W-:-:S13]  /*1c50*/  ISETP.GE.AND P0, PT, R13, 0x1, PT ;  /* 0x000000010d00780c */ /* 0x000fda0003f06270 */
[----:B------:R-:W-:Y:S05]  /*1c60*/  @P0 BRA `(.L_x_21) ;  /* 0x0000000000980947 */ /* 0x000fea0003800000 */
[----:B------:R-:W-:Y:S02]  /*1c70*/  ISETP.GE.AND P0, PT, R13, -0x18, PT ;  /* 0xffffffe80d00780c */ /* 0x000fe40003f06270 */
[----:B------:R-:W-:-:S11]  /*1c80*/  LOP3.LUT R0, R0, 0x80000000, RZ, 0xc0, !PT ;  /* 0x8000000000007812 */ /* 0x000fd600078ec0ff */
[----:B------:R-:W-:Y:S05]  /*1c90*/  @!P0 BRA `(.L_x_21) ;  /* 0x00000000008c8947 */ /* 0x000fea0003800000 */
[CCC-:B------:R-:W-:Y:S01]  /*1ca0*/  FFMA.RZ R3, R19.reuse, R15.reuse, R6.reuse ;  /* 0x0000000f13037223 */ /* 0x1c0fe2000000c006 */
[-CC-:B------:R-:W-:Y:S01]  /*1cb0*/  FFMA.RM R4, R19, R15.reuse, R6.reuse ;  /* 0x0000000f13047223 */ /* 0x180fe20000004006 */
[C---:B------:R-:W-:Y:S02]  /*1cc0*/  ISETP.NE.AND P2, PT, R13.reuse, RZ, PT ;  /* 0x000000ff0d00720c */ /* 0x040fe40003f45270 */
[----:B------:R-:W-:Y:S02]  /*1cd0*/  ISETP.NE.AND P1, PT, R13, RZ, PT ;  /* 0x000000ff0d00720c */ /* 0x000fe40003f25270 */
[----:B------:R-:W-:Y:S01]  /*1ce0*/  LOP3.LUT R5, R3, 0x7fffff, RZ, 0xc0, !PT ;  /* 0x007fffff03057812 */ /* 0x000fe200078ec0ff */
[----:B------:R-:W-:Y:S01]  /*1cf0*/  FFMA.RP R3, R19, R15, R6 ;  /* 0x0000000f13037223 */ /* 0x000fe20000008006 */
[----:B------:R-:W-:Y:S01]  /*1d00*/  IADD3 R6, PT, PT, R13, 0x20, RZ ;  /* 0x000000200d067810 */ /* 0x000fe20007ffe0ff */
[----:B------:R-:W-:Y:S01]  /*1d10*/  IMAD.MOV R13, RZ, RZ, -R13 ;  /* 0x000000ffff0d7224 */ /* 0x000fe200078e0a0d */
[----:B------:R-:W-:-:S02]  /*1d20*/  LOP3.LUT R5, R5, 0x800000, RZ, 0xfc, !PT ;  /* 0x0080000005057812 */ /* 0x000fc400078efcff */
[----:B------:R-:W-:Y:S02]  /*1d30*/  FSETP.NEU.FTZ.AND P0, PT, R3, R4, PT ;  /* 0x000000040300720b */ /* 0x000fe40003f1d000 */
[----:B------:R-:W-:Y:S02]  /*1d40*/  SHF.L.U32 R6, R5, R6, RZ ;  /* 0x0000000605067219 */ /* 0x000fe400000006ff */
[----:B------:R-:W-:Y:S02]  /*1d50*/  SEL R4, R13, RZ, P2 ;  /* 0x000000ff0d047207 */ /* 0x000fe40001000000 */
[----:B------:R-:W-:Y:S02]  /*1d60*/  ISETP.NE.AND P1, PT, R6, RZ, P1 ;  /* 0x000000ff0600720c */ /* 0x000fe40000f25270 */
[----:B------:R-:W-:Y:S02]  /*1d70*/  SHF.R.U32.HI R4, RZ, R4, R5 ;  /* 0x00000004ff047219 */ /* 0x000fe40000011605 */
[----:B------:R-:W-:-:S02]  /*1d80*/  PLOP3.LUT P0, PT, P0, P1, PT, 0xf8, 0x8f ;  /* 0x00000000008f781c */ /* 0x000fc40000703f70 */
[----:B------:R-:W-:Y:S02]  /*1d90*/  SHF.R.U32.HI R6, RZ, 0x1, R4 ;  /* 0x00000001ff067819 */ /* 0x000fe40000011604 */
[----:B------:R-:W-:-:S04]  /*1da0*/  SEL R3, RZ, 0x1, !P0 ;  /* 0x00000001ff037807 */ /* 0x000fc80004000000 */
[----:B------:R-:W-:-:S04]  /*1db0*/  LOP3.LUT R3, R3, 0x1, R6, 0xf8, !PT ;  /* 0x0000000103037812 */ /* 0x000fc800078ef806 */
[----:B------:R-:W-:-:S05]  /*1dc0*/  LOP3.LUT R3, R3, R4, RZ, 0xc0, !PT ;  /* 0x0000000403037212 */ /* 0x000fca00078ec0ff */
[----:B------:R-:W-:-:S05]  /*1dd0*/  IMAD.IADD R3, R6, 0x1, R3 ;  /* 0x0000000106037824 */ /* 0x000fca00078e0203 */
[----:B------:R-:W-:Y:S01]  /*1de0*/  LOP3.LUT R0, R3, R0, RZ, 0xfc, !PT ;  /* 0x0000000003007212 */ /* 0x000fe200078efcff */
[----:B------:R-:W-:Y:S06]  /*1df0*/  BRA `(.L_x_21) ;  /* 0x0000000000347947 */ /* 0x000fec0003800000 */
.L_x_20:
[----:B------:R-:W-:-:S04]  /*1e00*/  LOP3.LUT R0, R0, 0x80000000, RZ, 0xc0, !PT ;  /* 0x8000000000007812 */ /* 0x000fc800078ec0ff */
[----:B------:R-:W-:Y:S01]  /*1e10*/  LOP3.LUT R0, R0, 0x7f800000, RZ, 0xfc, !PT ;  /* 0x7f80000000007812 */ /* 0x000fe200078efcff */
[----:B------:R-:W-:Y:S06]  /*1e20*/  BRA `(.L_x_21) ;  /* 0x0000000000287947 */ /* 0x000fec0003800000 */
.L_x_19:
[----:B------:R-:W-:Y:S01]  /*1e30*/  IMAD R0, R5, 0x800000, R0 ;  /* 0x0080000005007824 */ /* 0x000fe200078e0200 */
[----:B------:R-:W-:Y:S06]  /*1e40*/  BRA `(.L_x_21) ;  /* 0x0000000000207947 */ /* 0x000fec0003800000 */
.L_x_18:
[----:B------:R-:W-:-:S04]  /*1e50*/  LOP3.LUT R0, R13, 0x80000000, R6, 0x48, !PT ;  /* 0x800000000d007812 */ /* 0x000fc800078e4806 */
[----:B------:R-:W-:Y:S01]  /*1e60*/  LOP3.LUT R0, R0, 0x7f800000, RZ, 0xfc, !PT ;  /* 0x7f80000000007812 */ /* 0x000fe200078efcff */
[----:B------:R-:W-:Y:S06]  /*1e70*/  BRA `(.L_x_21) ;  /* 0x0000000000147947 */ /* 0x000fec0003800000 */
.L_x_17:
[----:B------:R-:W-:Y:S01]  /*1e80*/  LOP3.LUT R0, R13, 0x80000000, R6, 0x48, !PT ;  /* 0x800000000d007812 */ /* 0x000fe200078e4806 */
[----:B------:R-:W-:Y:S06]  /*1e90*/  BRA `(.L_x_21) ;  /* 0x00000000000c7947 */ /* 0x000fec0003800000 */
.L_x_16:
[----:B------:R-:W0:Y:S01]  /*1ea0*/  MUFU.RSQ R0, -QNAN ;  /* 0xffc0000000007908 */ /* 0x000e220000001400 */
[----:B------:R-:W-:Y:S05]  /*1eb0*/  BRA `(.L_x_21) ;  /* 0x0000000000047947 */ /* 0x000fea0003800000 */
.L_x_15:
[----:B------:R-:W-:-:S07]  /*1ec0*/  FADD.FTZ R0, R0, R3 ;  /* 0x0000000300007221 */ /* 0x000fce0000010000 */
.L_x_21:
[----:B------:R-:W-:-:S04]  /*1ed0*/  IMAD.MOV.U32 R3, RZ, RZ, 0x0 ;  /* 0x00000000ff037424 */ /* 0x000fc800078e00ff */
[----:B0-----:R-:W-:Y:S05]  /*1ee0*/  RET.REL.NODEC R2 `(_Z11rope_kernelPfS_iiii) ;  /* 0xffffffe002447950 */ /* 0x001fea0003c3ffff */
.L_x_22:
[----:B------:R-:W-:-:S00]  /*1ef0*/  BRA `(.L_x_22) ;  /* 0xfffffffc00fc7947 */ /* 0x000fc0000383ffff */
[----:B------:R-:W-:-:S00]  /*1f00*/  NOP ;  /* 0x0000000000007918 */ /* 0x000fc00000000000 */
[----:B------:R-:W-:-:S00]  /*1f10*/  NOP ;  /* 0x0000000000007918 */ /* 0x000fc00000000000 */
[----:B------:R-:W-:-:S00]  /*1f20*/  NOP ;  /* 0x0000000000007918 */ /* 0x000fc00000000000 */
[----:B------:R-:W-:-:S00]  /*1f30*/  NOP ;  /* 0x0000000000007918 */ /* 0x000fc00000000000 */
[----:B------:R-:W-:-:S00]  /*1f40*/  NOP ;  /* 0x0000000000007918 */ /* 0x000fc00000000000 */
[----:B------:R-:W-:-:S00]  /*1f50*/  NOP ;  /* 0x0000000000007918 */ /* 0x000fc00000000000 */
[----:B------:R-:W-:-:S00]  /*1f60*/  NOP ;  /* 0x0000000000007918 */ /* 0x000fc00000000000 */
[----:B------:R-:W-:-:S00]  /*1f70*/  NOP ;  /* 0x0000000000007918 */ /* 0x000fc00000000000 */
.L_x_24:


//--------------------- .nv.global.init           --------------------------
	.section	.nv.global.init,"aw",@progbits
	.align	4
.nv.global.init:
	.type		__cudart_i2opi_f,@object
	.size		__cudart_i2opi_f,(.L_0 - __cudart_i2opi_f)
__cudart_i2opi_f:
        /*0000*/ 	.byte	0x41, 0x90, 0x43, 0x3c, 0x99, 0x95, 0x62, 0xdb, 0xc0, 0xdd, 0x34, 0xf5, 0xd1, 0x57, 0x27, 0xfc
        /*0010*/ 	.byte	0x29, 0x15, 0x44, 0x4e, 0x6e, 0x83, 0xf9, 0xa2
.L_0:


//--------------------- .nv.shared.reserved.0     --------------------------
	.section	.nv.shared.reserved.0,"aw",@nobits
	.weak		__nv_reservedSMEM_offset_0_alias
	.size		__nv_reservedSMEM_offset_0_alias, 0, 64
	.other		__nv_reservedSMEM_offset_0_alias,@"STO_CUDA_RESERVED_SHARED STV_DEFAULT"
__nv_reservedSMEM_offset_0_alias:
	.zero		0
	.zero		64


//--------------------- .nv.constant0._Z11rope_kernelPfS_iiii --------------------------
	.section	.nv.constant0._Z11rope_kernelPfS_iiii,"a",@progbits
	.sectionflags	@""
	.align	4
.nv.constant0._Z11rope_kernelPfS_iiii:
	.zero		928


//--------------------- SYMBOLS --------------------------

	.type		.nv.reservedSmem.offset0,@object
	.size		.nv.reservedSmem.offset0,0x4
